//
// Generated by NVIDIA NVVM Compiler
//
// Compiler Build ID: CL-36424714
// Cuda compilation tools, release 13.0, V13.0.88
// Based on NVVM 20.0.0
//

.version 9.0
.target sm_100
.address_size 64

	// .globl	_Z7dma_4ldP6float4S0_Pl
// _ZZ7dma_4ldP6float4S0_PlE10sdata_x_i0 has been demoted
// _ZZ7dma_4ldP6float4S0_PlE10sdata_y_i0 has been demoted
// _ZZ7dma_4ldP6float4S0_PlE10sdata_z_i0 has been demoted
// _ZZ7dma_4ldP6float4S0_PlE10sdata_w_i0 has been demoted
// _ZZ7dma_4ldP6float4S0_PlE10sdata_x_i1 has been demoted
// _ZZ7dma_4ldP6float4S0_PlE10sdata_y_i1 has been demoted
// _ZZ7dma_4ldP6float4S0_PlE10sdata_z_i1 has been demoted
// _ZZ7dma_4ldP6float4S0_PlE10sdata_w_i1 has been demoted

.visible .entry _Z7dma_4ldP6float4S0_Pl(
	.param .u64 .ptr .align 1 _Z7dma_4ldP6float4S0_Pl_param_0,
	.param .u64 .ptr .align 1 _Z7dma_4ldP6float4S0_Pl_param_1,
	.param .u64 .ptr .align 1 _Z7dma_4ldP6float4S0_Pl_param_2
)
{
	.local .align 16 .b8 	__local_depot0[128];
	.reg .b64 	%SP;
	.reg .b64 	%SPL;
	.reg .pred 	%p<7>;
	.reg .b32 	%r<290>;
	.reg .b32 	%f<274>;
	.reg .b64 	%rd<59>;
	// demoted variable
	.shared .align 4 .b8 _ZZ7dma_4ldP6float4S0_PlE10sdata_x_i0[2048];
	// demoted variable
	.shared .align 4 .b8 _ZZ7dma_4ldP6float4S0_PlE10sdata_y_i0[2048];
	// demoted variable
	.shared .align 4 .b8 _ZZ7dma_4ldP6float4S0_PlE10sdata_z_i0[2048];
	// demoted variable
	.shared .align 4 .b8 _ZZ7dma_4ldP6float4S0_PlE10sdata_w_i0[2048];
	// demoted variable
	.shared .align 4 .b8 _ZZ7dma_4ldP6float4S0_PlE10sdata_x_i1[2048];
	// demoted variable
	.shared .align 4 .b8 _ZZ7dma_4ldP6float4S0_PlE10sdata_y_i1[2048];
	// demoted variable
	.shared .align 4 .b8 _ZZ7dma_4ldP6float4S0_PlE10sdata_z_i1[2048];
	// demoted variable
	.shared .align 4 .b8 _ZZ7dma_4ldP6float4S0_PlE10sdata_w_i1[2048];
	mov.u64 	%SPL, __local_depot0;
	cvta.local.u64 	%SP, %SPL;
	ld.param.u64 	%rd21, [_Z7dma_4ldP6float4S0_Pl_param_0];
	ld.param.u64 	%rd20, [_Z7dma_4ldP6float4S0_Pl_param_1];
	cvta.to.global.u64 	%rd1, %rd21;
	mov.u32 	%r1, %tid.x;
	setp.gt.u32 	%p1, %r1, 511;
	shl.b32 	%r16, %r1, 2;
	mov.u32 	%r17, _ZZ7dma_4ldP6float4S0_PlE10sdata_x_i0;
	add.s32 	%r2, %r17, %r16;
	mov.u32 	%r18, _ZZ7dma_4ldP6float4S0_PlE10sdata_y_i0;
	add.s32 	%r3, %r18, %r16;
	mov.u32 	%r19, _ZZ7dma_4ldP6float4S0_PlE10sdata_z_i0;
	add.s32 	%r4, %r19, %r16;
	mov.u32 	%r20, _ZZ7dma_4ldP6float4S0_PlE10sdata_w_i0;
	add.s32 	%r5, %r20, %r16;
	mov.u32 	%r21, _ZZ7dma_4ldP6float4S0_PlE10sdata_x_i1;
	add.s32 	%r6, %r21, %r16;
	mov.u32 	%r22, _ZZ7dma_4ldP6float4S0_PlE10sdata_y_i1;
	add.s32 	%r7, %r22, %r16;
	mov.u32 	%r23, _ZZ7dma_4ldP6float4S0_PlE10sdata_z_i1;
	add.s32 	%r8, %r23, %r16;
	mov.u32 	%r24, _ZZ7dma_4ldP6float4S0_PlE10sdata_w_i1;
	add.s32 	%r9, %r24, %r16;
	@%p1 bra 	$L__BB0_2;
	mov.b32 	%r25, 0;
	st.shared.u32 	[%r2], %r25;
	st.shared.u32 	[%r3], %r25;
	st.shared.u32 	[%r4], %r25;
	st.shared.u32 	[%r5], %r25;
	st.shared.u32 	[%r6], %r25;
	st.shared.u32 	[%r7], %r25;
	st.shared.u32 	[%r8], %r25;
	st.shared.u32 	[%r9], %r25;
$L__BB0_2:
	setp.gt.u32 	%p2, %r1, 511;
	bar.sync 	0;
	@%p2 bra 	$L__BB0_6;
	mov.b32 	%r218, 2;
	mov.b32 	%r219, 640;
	// begin inline asm
	bar.arrive %r218, %r219;
	// end inline asm
	mov.f32 	%f270, 0f00000000;
	mov.b32 	%r287, 0;
	mov.f32 	%f271, %f270;
	mov.f32 	%f272, %f270;
	mov.f32 	%f273, %f270;
$L__BB0_4:
	mov.b32 	%r277, 0;
	mov.b32 	%r284, 640;
	// begin inline asm
	bar.sync %r277, %r284;
	// end inline asm
	ld.shared.f32 	%f138, [%r2];
	ld.shared.f32 	%f139, [%r3];
	ld.shared.f32 	%f140, [%r4];
	ld.shared.f32 	%f141, [%r5];
	add.f32 	%f142, %f273, %f138;
	add.f32 	%f143, %f272, %f139;
	add.f32 	%f144, %f271, %f140;
	add.f32 	%f145, %f270, %f141;
	mov.b32 	%r279, 1;
	// begin inline asm
	bar.arrive %r279, %r284;
	// end inline asm
	mov.b32 	%r281, 3;
	// begin inline asm
	bar.sync %r281, %r284;
	// end inline asm
	ld.shared.f32 	%f146, [%r6];
	ld.shared.f32 	%f147, [%r7];
	ld.shared.f32 	%f148, [%r8];
	ld.shared.f32 	%f149, [%r9];
	mov.b32 	%r283, 2;
	// begin inline asm
	bar.arrive %r283, %r284;
	// end inline asm
	add.f32 	%f150, %f142, %f146;
	add.f32 	%f151, %f143, %f147;
	add.f32 	%f152, %f144, %f148;
	add.f32 	%f153, %f145, %f149;
	// begin inline asm
	bar.sync %r277, %r284;
	// end inline asm
	ld.shared.f32 	%f154, [%r2];
	ld.shared.f32 	%f155, [%r3];
	ld.shared.f32 	%f156, [%r4];
	ld.shared.f32 	%f157, [%r5];
	add.f32 	%f158, %f150, %f154;
	add.f32 	%f159, %f151, %f155;
	add.f32 	%f160, %f152, %f156;
	add.f32 	%f161, %f153, %f157;
	// begin inline asm
	bar.arrive %r279, %r284;
	// end inline asm
	// begin inline asm
	bar.sync %r281, %r284;
	// end inline asm
	ld.shared.f32 	%f162, [%r6];
	ld.shared.f32 	%f163, [%r7];
	ld.shared.f32 	%f164, [%r8];
	ld.shared.f32 	%f165, [%r9];
	// begin inline asm
	bar.arrive %r283, %r284;
	// end inline asm
	add.f32 	%f166, %f158, %f162;
	add.f32 	%f167, %f159, %f163;
	add.f32 	%f168, %f160, %f164;
	add.f32 	%f169, %f161, %f165;
	// begin inline asm
	bar.sync %r277, %r284;
	// end inline asm
	ld.shared.f32 	%f170, [%r2];
	ld.shared.f32 	%f171, [%r3];
	ld.shared.f32 	%f172, [%r4];
	ld.shared.f32 	%f173, [%r5];
	add.f32 	%f174, %f166, %f170;
	add.f32 	%f175, %f167, %f171;
	add.f32 	%f176, %f168, %f172;
	add.f32 	%f177, %f169, %f173;
	// begin inline asm
	bar.arrive %r279, %r284;
	// end inline asm
	// begin inline asm
	bar.sync %r281, %r284;
	// end inline asm
	ld.shared.f32 	%f178, [%r6];
	ld.shared.f32 	%f179, [%r7];
	ld.shared.f32 	%f180, [%r8];
	ld.shared.f32 	%f181, [%r9];
	// begin inline asm
	bar.arrive %r283, %r284;
	// end inline asm
	add.f32 	%f182, %f174, %f178;
	add.f32 	%f183, %f175, %f179;
	add.f32 	%f184, %f176, %f180;
	add.f32 	%f185, %f177, %f181;
	// begin inline asm
	bar.sync %r277, %r284;
	// end inline asm
	ld.shared.f32 	%f186, [%r2];
	ld.shared.f32 	%f187, [%r3];
	ld.shared.f32 	%f188, [%r4];
	ld.shared.f32 	%f189, [%r5];
	add.f32 	%f190, %f182, %f186;
	add.f32 	%f191, %f183, %f187;
	add.f32 	%f192, %f184, %f188;
	add.f32 	%f193, %f185, %f189;
	// begin inline asm
	bar.arrive %r279, %r284;
	// end inline asm
	// begin inline asm
	bar.sync %r281, %r284;
	// end inline asm
	ld.shared.f32 	%f194, [%r6];
	ld.shared.f32 	%f195, [%r7];
	ld.shared.f32 	%f196, [%r8];
	ld.shared.f32 	%f197, [%r9];
	// begin inline asm
	bar.arrive %r283, %r284;
	// end inline asm
	add.f32 	%f198, %f190, %f194;
	add.f32 	%f199, %f191, %f195;
	add.f32 	%f200, %f192, %f196;
	add.f32 	%f201, %f193, %f197;
	// begin inline asm
	bar.sync %r277, %r284;
	// end inline asm
	ld.shared.f32 	%f202, [%r2];
	ld.shared.f32 	%f203, [%r3];
	ld.shared.f32 	%f204, [%r4];
	ld.shared.f32 	%f205, [%r5];
	add.f32 	%f206, %f198, %f202;
	add.f32 	%f207, %f199, %f203;
	add.f32 	%f208, %f200, %f204;
	add.f32 	%f209, %f201, %f205;
	// begin inline asm
	bar.arrive %r279, %r284;
	// end inline asm
	// begin inline asm
	bar.sync %r281, %r284;
	// end inline asm
	ld.shared.f32 	%f210, [%r6];
	ld.shared.f32 	%f211, [%r7];
	ld.shared.f32 	%f212, [%r8];
	ld.shared.f32 	%f213, [%r9];
	// begin inline asm
	bar.arrive %r283, %r284;
	// end inline asm
	add.f32 	%f214, %f206, %f210;
	add.f32 	%f215, %f207, %f211;
	add.f32 	%f216, %f208, %f212;
	add.f32 	%f217, %f209, %f213;
	// begin inline asm
	bar.sync %r277, %r284;
	// end inline asm
	ld.shared.f32 	%f218, [%r2];
	ld.shared.f32 	%f219, [%r3];
	ld.shared.f32 	%f220, [%r4];
	ld.shared.f32 	%f221, [%r5];
	add.f32 	%f222, %f214, %f218;
	add.f32 	%f223, %f215, %f219;
	add.f32 	%f224, %f216, %f220;
	add.f32 	%f225, %f217, %f221;
	// begin inline asm
	bar.arrive %r279, %r284;
	// end inline asm
	// begin inline asm
	bar.sync %r281, %r284;
	// end inline asm
	ld.shared.f32 	%f226, [%r6];
	ld.shared.f32 	%f227, [%r7];
	ld.shared.f32 	%f228, [%r8];
	ld.shared.f32 	%f229, [%r9];
	// begin inline asm
	bar.arrive %r283, %r284;
	// end inline asm
	add.f32 	%f230, %f222, %f226;
	add.f32 	%f231, %f223, %f227;
	add.f32 	%f232, %f224, %f228;
	add.f32 	%f233, %f225, %f229;
	// begin inline asm
	bar.sync %r277, %r284;
	// end inline asm
	ld.shared.f32 	%f234, [%r2];
	ld.shared.f32 	%f235, [%r3];
	ld.shared.f32 	%f236, [%r4];
	ld.shared.f32 	%f237, [%r5];
	add.f32 	%f238, %f230, %f234;
	add.f32 	%f239, %f231, %f235;
	add.f32 	%f240, %f232, %f236;
	add.f32 	%f241, %f233, %f237;
	// begin inline asm
	bar.arrive %r279, %r284;
	// end inline asm
	// begin inline asm
	bar.sync %r281, %r284;
	// end inline asm
	ld.shared.f32 	%f242, [%r6];
	ld.shared.f32 	%f243, [%r7];
	ld.shared.f32 	%f244, [%r8];
	ld.shared.f32 	%f245, [%r9];
	// begin inline asm
	bar.arrive %r283, %r284;
	// end inline asm
	add.f32 	%f246, %f238, %f242;
	add.f32 	%f247, %f239, %f243;
	add.f32 	%f248, %f240, %f244;
	add.f32 	%f249, %f241, %f245;
	// begin inline asm
	bar.sync %r277, %r284;
	// end inline asm
	ld.shared.f32 	%f250, [%r2];
	ld.shared.f32 	%f251, [%r3];
	ld.shared.f32 	%f252, [%r4];
	ld.shared.f32 	%f253, [%r5];
	add.f32 	%f254, %f246, %f250;
	add.f32 	%f255, %f247, %f251;
	add.f32 	%f256, %f248, %f252;
	add.f32 	%f257, %f249, %f253;
	// begin inline asm
	bar.arrive %r279, %r284;
	// end inline asm
	// begin inline asm
	bar.sync %r281, %r284;
	// end inline asm
	ld.shared.f32 	%f258, [%r6];
	ld.shared.f32 	%f259, [%r7];
	ld.shared.f32 	%f260, [%r8];
	ld.shared.f32 	%f261, [%r9];
	// begin inline asm
	bar.arrive %r283, %r284;
	// end inline asm
	add.f32 	%f273, %f254, %f258;
	add.f32 	%f272, %f255, %f259;
	add.f32 	%f271, %f256, %f260;
	add.f32 	%f270, %f257, %f261;
	add.s32 	%r11, %r287, 16;
	setp.lt.u32 	%p6, %r287, 8176;
	mov.u32 	%r287, %r11;
	@%p6 bra 	$L__BB0_4;
	mov.b32 	%r285, 0;
	mov.b32 	%r286, 640;
	// begin inline asm
	bar.sync %r285, %r286;
	// end inline asm
	ld.shared.f32 	%f262, [%r2];
	ld.shared.f32 	%f263, [%r3];
	ld.shared.f32 	%f264, [%r4];
	ld.shared.f32 	%f265, [%r5];
	add.f32 	%f266, %f273, %f262;
	add.f32 	%f267, %f272, %f263;
	add.f32 	%f268, %f271, %f264;
	add.f32 	%f269, %f270, %f265;
	cvta.to.global.u64 	%rd50, %rd20;
	mul.wide.u32 	%rd51, %r1, 16;
	add.s64 	%rd52, %rd50, %rd51;
	st.global.v4.f32 	[%rd52], {%f266, %f267, %f268, %f269};
	bra.uni 	$L__BB0_12;
$L__BB0_6:
	setp.gt.u32 	%p3, %r1, 639;
	@%p3 bra 	$L__BB0_10;
	add.s32 	%r122, %r1, -512;
	add.s32 	%r123, %r1, -384;
	add.s32 	%r124, %r1, -256;
	add.s32 	%r125, %r1, -128;
	mul.wide.u32 	%rd34, %r122, 16;
	add.s64 	%rd35, %rd34, %rd1;
	add.s64 	%rd56, %rd35, 32768;
	mul.wide.u32 	%rd36, %r123, 16;
	add.s64 	%rd37, %rd36, %rd1;
	add.s64 	%rd55, %rd37, 32768;
	mul.wide.u32 	%rd38, %r125, 16;
	add.s64 	%rd39, %rd38, %rd1;
	add.s64 	%rd54, %rd39, 32768;
	mul.wide.u32 	%rd40, %r124, 16;
	add.s64 	%rd41, %rd40, %rd1;
	add.s64 	%rd53, %rd41, 32768;
	mov.b32 	%r288, 0;
	add.u64 	%rd42, %SP, 0;
$L__BB0_8:
	cvta.to.local.u64 	%rd43, %rd42;
	ld.volatile.global.v4.u32 	{%r142, %r143, %r144, %r145}, [%rd56+-32768];
	st.local.v4.u32 	[%rd43], {%r142, %r143, %r144, %r145};
	add.u64 	%rd45, %SPL, 16;
	ld.volatile.global.v4.u32 	{%r146, %r147, %r148, %r149}, [%rd55+-32768];
	st.local.v4.u32 	[%rd45], {%r146, %r147, %r148, %r149};
	add.u64 	%rd47, %SPL, 32;
	ld.volatile.global.v4.u32 	{%r150, %r151, %r152, %r153}, [%rd53+-32768];
	st.local.v4.u32 	[%rd47], {%r150, %r151, %r152, %r153};
	add.u64 	%rd49, %SPL, 48;
	ld.volatile.global.v4.u32 	{%r154, %r155, %r156, %r157}, [%rd54+-32768];
	st.local.v4.u32 	[%rd49], {%r154, %r155, %r156, %r157};
	mov.b32 	%r138, 2;
	mov.b32 	%r141, 640;
	// begin inline asm
	bar.sync %r138, %r141;
	// end inline asm
	ld.local.f32 	%f73, [%rd43];
	st.shared.f32 	[%r6+-2048], %f73;
	ld.local.f32 	%f74, [%rd43+4];
	st.shared.f32 	[%r7+-2048], %f74;
	ld.local.f32 	%f75, [%rd43+8];
	st.shared.f32 	[%r8+-2048], %f75;
	ld.local.f32 	%f76, [%rd43+12];
	st.shared.f32 	[%r9+-2048], %f76;
	ld.local.f32 	%f77, [%rd45];
	st.shared.f32 	[%r6+-1536], %f77;
	ld.local.f32 	%f78, [%rd45+4];
	st.shared.f32 	[%r7+-1536], %f78;
	ld.local.f32 	%f79, [%rd45+8];
	st.shared.f32 	[%r8+-1536], %f79;
	ld.local.f32 	%f80, [%rd45+12];
	st.shared.f32 	[%r9+-1536], %f80;
	ld.local.f32 	%f81, [%rd47];
	st.shared.f32 	[%r6+-1024], %f81;
	ld.local.f32 	%f82, [%rd47+4];
	st.shared.f32 	[%r7+-1024], %f82;
	ld.local.f32 	%f83, [%rd47+8];
	st.shared.f32 	[%r8+-1024], %f83;
	ld.local.f32 	%f84, [%rd47+12];
	st.shared.f32 	[%r9+-1024], %f84;
	ld.local.f32 	%f85, [%rd49];
	st.shared.f32 	[%r6+-512], %f85;
	ld.local.f32 	%f86, [%rd49+4];
	st.shared.f32 	[%r7+-512], %f86;
	ld.local.f32 	%f87, [%rd49+8];
	st.shared.f32 	[%r8+-512], %f87;
	ld.local.f32 	%f88, [%rd49+12];
	st.shared.f32 	[%r9+-512], %f88;
	mov.b32 	%r140, 3;
	// begin inline asm
	bar.arrive %r140, %r141;
	// end inline asm
	ld.volatile.global.v4.u32 	{%r168, %r169, %r170, %r171}, [%rd56+-16384];
	st.local.v4.u32 	[%rd43], {%r168, %r169, %r170, %r171};
	ld.volatile.global.v4.u32 	{%r172, %r173, %r174, %r175}, [%rd55+-16384];
	st.local.v4.u32 	[%rd45], {%r172, %r173, %r174, %r175};
	ld.volatile.global.v4.u32 	{%r176, %r177, %r178, %r179}, [%rd53+-16384];
	st.local.v4.u32 	[%rd47], {%r176, %r177, %r178, %r179};
	ld.volatile.global.v4.u32 	{%r180, %r181, %r182, %r183}, [%rd54+-16384];
	st.local.v4.u32 	[%rd49], {%r180, %r181, %r182, %r183};
	// begin inline asm
	bar.sync %r138, %r141;
	// end inline asm
	ld.local.f32 	%f89, [%rd43];
	st.shared.f32 	[%r6+-2048], %f89;
	ld.local.f32 	%f90, [%rd43+4];
	st.shared.f32 	[%r7+-2048], %f90;
	ld.local.f32 	%f91, [%rd43+8];
	st.shared.f32 	[%r8+-2048], %f91;
	ld.local.f32 	%f92, [%rd43+12];
	st.shared.f32 	[%r9+-2048], %f92;
	ld.local.f32 	%f93, [%rd45];
	st.shared.f32 	[%r6+-1536], %f93;
	ld.local.f32 	%f94, [%rd45+4];
	st.shared.f32 	[%r7+-1536], %f94;
	ld.local.f32 	%f95, [%rd45+8];
	st.shared.f32 	[%r8+-1536], %f95;
	ld.local.f32 	%f96, [%rd45+12];
	st.shared.f32 	[%r9+-1536], %f96;
	ld.local.f32 	%f97, [%rd47];
	st.shared.f32 	[%r6+-1024], %f97;
	ld.local.f32 	%f98, [%rd47+4];
	st.shared.f32 	[%r7+-1024], %f98;
	ld.local.f32 	%f99, [%rd47+8];
	st.shared.f32 	[%r8+-1024], %f99;
	ld.local.f32 	%f100, [%rd47+12];
	st.shared.f32 	[%r9+-1024], %f100;
	ld.local.f32 	%f101, [%rd49];
	st.shared.f32 	[%r6+-512], %f101;
	ld.local.f32 	%f102, [%rd49+4];
	st.shared.f32 	[%r7+-512], %f102;
	ld.local.f32 	%f103, [%rd49+8];
	st.shared.f32 	[%r8+-512], %f103;
	ld.local.f32 	%f104, [%rd49+12];
	st.shared.f32 	[%r9+-512], %f104;
	// begin inline asm
	bar.arrive %r140, %r141;
	// end inline asm
	ld.volatile.global.v4.u32 	{%r184, %r185, %r186, %r187}, [%rd56];
	st.local.v4.u32 	[%rd43], {%r184, %r185, %r186, %r187};
	ld.volatile.global.v4.u32 	{%r188, %r189, %r190, %r191}, [%rd55];
	st.local.v4.u32 	[%rd45], {%r188, %r189, %r190, %r191};
	ld.volatile.global.v4.u32 	{%r192, %r193, %r194, %r195}, [%rd53];
	st.local.v4.u32 	[%rd47], {%r192, %r193, %r194, %r195};
	ld.volatile.global.v4.u32 	{%r196, %r197, %r198, %r199}, [%rd54];
	st.local.v4.u32 	[%rd49], {%r196, %r197, %r198, %r199};
	// begin inline asm
	bar.sync %r138, %r141;
	// end inline asm
	ld.local.f32 	%f105, [%rd43];
	st.shared.f32 	[%r6+-2048], %f105;
	ld.local.f32 	%f106, [%rd43+4];
	st.shared.f32 	[%r7+-2048], %f106;
	ld.local.f32 	%f107, [%rd43+8];
	st.shared.f32 	[%r8+-2048], %f107;
	ld.local.f32 	%f108, [%rd43+12];
	st.shared.f32 	[%r9+-2048], %f108;
	ld.local.f32 	%f109, [%rd45];
	st.shared.f32 	[%r6+-1536], %f109;
	ld.local.f32 	%f110, [%rd45+4];
	st.shared.f32 	[%r7+-1536], %f110;
	ld.local.f32 	%f111, [%rd45+8];
	st.shared.f32 	[%r8+-1536], %f111;
	ld.local.f32 	%f112, [%rd45+12];
	st.shared.f32 	[%r9+-1536], %f112;
	ld.local.f32 	%f113, [%rd47];
	st.shared.f32 	[%r6+-1024], %f113;
	ld.local.f32 	%f114, [%rd47+4];
	st.shared.f32 	[%r7+-1024], %f114;
	ld.local.f32 	%f115, [%rd47+8];
	st.shared.f32 	[%r8+-1024], %f115;
	ld.local.f32 	%f116, [%rd47+12];
	st.shared.f32 	[%r9+-1024], %f116;
	ld.local.f32 	%f117, [%rd49];
	st.shared.f32 	[%r6+-512], %f117;
	ld.local.f32 	%f118, [%rd49+4];
	st.shared.f32 	[%r7+-512], %f118;
	ld.local.f32 	%f119, [%rd49+8];
	st.shared.f32 	[%r8+-512], %f119;
	ld.local.f32 	%f120, [%rd49+12];
	st.shared.f32 	[%r9+-512], %f120;
	// begin inline asm
	bar.arrive %r140, %r141;
	// end inline asm
	ld.volatile.global.v4.u32 	{%r200, %r201, %r202, %r203}, [%rd56+16384];
	st.local.v4.u32 	[%rd43], {%r200, %r201, %r202, %r203};
	ld.volatile.global.v4.u32 	{%r204, %r205, %r206, %r207}, [%rd55+16384];
	st.local.v4.u32 	[%rd45], {%r204, %r205, %r206, %r207};
	ld.volatile.global.v4.u32 	{%r208, %r209, %r210, %r211}, [%rd53+16384];
	st.local.v4.u32 	[%rd47], {%r208, %r209, %r210, %r211};
	ld.volatile.global.v4.u32 	{%r212, %r213, %r214, %r215}, [%rd54+16384];
	st.local.v4.u32 	[%rd49], {%r212, %r213, %r214, %r215};
	// begin inline asm
	bar.sync %r138, %r141;
	// end inline asm
	ld.local.f32 	%f121, [%rd43];
	st.shared.f32 	[%r6+-2048], %f121;
	ld.local.f32 	%f122, [%rd43+4];
	st.shared.f32 	[%r7+-2048], %f122;
	ld.local.f32 	%f123, [%rd43+8];
	st.shared.f32 	[%r8+-2048], %f123;
	ld.local.f32 	%f124, [%rd43+12];
	st.shared.f32 	[%r9+-2048], %f124;
	ld.local.f32 	%f125, [%rd45];
	st.shared.f32 	[%r6+-1536], %f125;
	ld.local.f32 	%f126, [%rd45+4];
	st.shared.f32 	[%r7+-1536], %f126;
	ld.local.f32 	%f127, [%rd45+8];
	st.shared.f32 	[%r8+-1536], %f127;
	ld.local.f32 	%f128, [%rd45+12];
	st.shared.f32 	[%r9+-1536], %f128;
	ld.local.f32 	%f129, [%rd47];
	st.shared.f32 	[%r6+-1024], %f129;
	ld.local.f32 	%f130, [%rd47+4];
	st.shared.f32 	[%r7+-1024], %f130;
	ld.local.f32 	%f131, [%rd47+8];
	st.shared.f32 	[%r8+-1024], %f131;
	ld.local.f32 	%f132, [%rd47+12];
	st.shared.f32 	[%r9+-1024], %f132;
	ld.local.f32 	%f133, [%rd49];
	st.shared.f32 	[%r6+-512], %f133;
	ld.local.f32 	%f134, [%rd49+4];
	st.shared.f32 	[%r7+-512], %f134;
	ld.local.f32 	%f135, [%rd49+8];
	st.shared.f32 	[%r8+-512], %f135;
	ld.local.f32 	%f136, [%rd49+12];
	st.shared.f32 	[%r9+-512], %f136;
	// begin inline asm
	bar.arrive %r140, %r141;
	// end inline asm
	add.s32 	%r13, %r288, 8;
	add.s64 	%rd56, %rd56, 65536;
	add.s64 	%rd55, %rd55, 65536;
	add.s64 	%rd54, %rd54, 65536;
	add.s64 	%rd53, %rd53, 65536;
	setp.lt.u32 	%p5, %r288, 8184;
	mov.u32 	%r288, %r13;
	@%p5 bra 	$L__BB0_8;
	mov.b32 	%r216, 2;
	mov.b32 	%r217, 640;
	// begin inline asm
	bar.sync %r216, %r217;
	// end inline asm
	bra.uni 	$L__BB0_12;
$L__BB0_10:
	mov.b32 	%r289, 0;
	mov.b32 	%r27, 640;
	// begin inline asm
	bar.arrive %r289, %r27;
	// end inline asm
	add.s32 	%r29, %r1, -128;
	mul.wide.u32 	%rd22, %r29, 16;
	add.s64 	%rd23, %rd22, %rd1;
	add.s64 	%rd58, %rd23, 32768;
	mul.wide.u32 	%rd24, %r1, 16;
	add.s64 	%rd25, %rd24, %rd1;
	add.s64 	%rd57, %rd25, 32768;
	add.u64 	%rd26, %SP, 64;
	add.u64 	%rd28, %SP, 80;
	add.u64 	%rd30, %SP, 96;
$L__BB0_11:
	cvta.to.local.u64 	%rd27, %rd26;
	ld.volatile.global.v4.u32 	{%r46, %r47, %r48, %r49}, [%rd58+-32768];
	st.local.v4.u32 	[%rd27], {%r46, %r47, %r48, %r49};
	cvta.to.local.u64 	%rd29, %rd28;
	ld.volatile.global.v4.u32 	{%r50, %r51, %r52, %r53}, [%rd57+-32768];
	st.local.v4.u32 	[%rd29], {%r50, %r51, %r52, %r53};
	cvta.to.local.u64 	%rd31, %rd30;
	ld.volatile.global.v4.u32 	{%r54, %r55, %r56, %r57}, [%rd57+-30720];
	st.local.v4.u32 	[%rd31], {%r54, %r55, %r56, %r57};
	add.u64 	%rd33, %SPL, 112;
	ld.volatile.global.v4.u32 	{%r58, %r59, %r60, %r61}, [%rd57+-28672];
	st.local.v4.u32 	[%rd33], {%r58, %r59, %r60, %r61};
	mov.b32 	%r42, 1;
	mov.b32 	%r45, 640;
	// begin inline asm
	bar.sync %r42, %r45;
	// end inline asm
	ld.local.f32 	%f9, [%rd27];
	st.shared.f32 	[%r2+-2560], %f9;
	ld.local.f32 	%f10, [%rd27+4];
	st.shared.f32 	[%r3+-2560], %f10;
	ld.local.f32 	%f11, [%rd27+8];
	st.shared.f32 	[%r4+-2560], %f11;
	ld.local.f32 	%f12, [%rd27+12];
	mov.u32 	%r70, _ZZ7dma_4ldP6float4S0_PlE10sdata_w_i0;
	add.s32 	%r71, %r70, %r16;
	st.shared.f32 	[%r71+-2560], %f12;
	ld.local.f32 	%f13, [%rd29];
	st.shared.f32 	[%r2+-2048], %f13;
	ld.local.f32 	%f14, [%rd29+4];
	st.shared.f32 	[%r3+-2048], %f14;
	ld.local.f32 	%f15, [%rd29+8];
	st.shared.f32 	[%r4+-2048], %f15;
	ld.local.f32 	%f16, [%rd29+12];
	st.shared.f32 	[%r71+-2048], %f16;
	ld.local.f32 	%f17, [%rd31];
	st.shared.f32 	[%r2+-1536], %f17;
	ld.local.f32 	%f18, [%rd31+4];
	st.shared.f32 	[%r3+-1536], %f18;
	ld.local.f32 	%f19, [%rd31+8];
	st.shared.f32 	[%r4+-1536], %f19;
	ld.local.f32 	%f20, [%rd31+12];
	st.shared.f32 	[%r71+-1536], %f20;
	ld.local.f32 	%f21, [%rd33];
	st.shared.f32 	[%r2+-1024], %f21;
	ld.local.f32 	%f22, [%rd33+4];
	st.shared.f32 	[%r3+-1024], %f22;
	ld.local.f32 	%f23, [%rd33+8];
	st.shared.f32 	[%r4+-1024], %f23;
	ld.local.f32 	%f24, [%rd33+12];
	st.shared.f32 	[%r71+-1024], %f24;
	mov.b32 	%r44, 0;
	// begin inline asm
	bar.arrive %r44, %r45;
	// end inline asm
	ld.volatile.global.v4.u32 	{%r72, %r73, %r74, %r75}, [%rd58+-16384];
	st.local.v4.u32 	[%rd27], {%r72, %r73, %r74, %r75};
	ld.volatile.global.v4.u32 	{%r76, %r77, %r78, %r79}, [%rd57+-16384];
	st.local.v4.u32 	[%rd29], {%r76, %r77, %r78, %r79};
	ld.volatile.global.v4.u32 	{%r80, %r81, %r82, %r83}, [%rd57+-14336];
	st.local.v4.u32 	[%rd31], {%r80, %r81, %r82, %r83};
	ld.volatile.global.v4.u32 	{%r84, %r85, %r86, %r87}, [%rd57+-12288];
	st.local.v4.u32 	[%rd33], {%r84, %r85, %r86, %r87};
	// begin inline asm
	bar.sync %r42, %r45;
	// end inline asm
	ld.local.f32 	%f25, [%rd27];
	st.shared.f32 	[%r2+-2560], %f25;
	ld.local.f32 	%f26, [%rd27+4];
	st.shared.f32 	[%r3+-2560], %f26;
	ld.local.f32 	%f27, [%rd27+8];
	st.shared.f32 	[%r4+-2560], %f27;
	ld.local.f32 	%f28, [%rd27+12];
	st.shared.f32 	[%r71+-2560], %f28;
	ld.local.f32 	%f29, [%rd29];
	st.shared.f32 	[%r2+-2048], %f29;
	ld.local.f32 	%f30, [%rd29+4];
	st.shared.f32 	[%r3+-2048], %f30;
	ld.local.f32 	%f31, [%rd29+8];
	st.shared.f32 	[%r4+-2048], %f31;
	ld.local.f32 	%f32, [%rd29+12];
	st.shared.f32 	[%r71+-2048], %f32;
	ld.local.f32 	%f33, [%rd31];
	st.shared.f32 	[%r2+-1536], %f33;
	ld.local.f32 	%f34, [%rd31+4];
	st.shared.f32 	[%r3+-1536], %f34;
	ld.local.f32 	%f35, [%rd31+8];
	st.shared.f32 	[%r4+-1536], %f35;
	ld.local.f32 	%f36, [%rd31+12];
	st.shared.f32 	[%r71+-1536], %f36;
	ld.local.f32 	%f37, [%rd33];
	st.shared.f32 	[%r2+-1024], %f37;
	ld.local.f32 	%f38, [%rd33+4];
	st.shared.f32 	[%r3+-1024], %f38;
	ld.local.f32 	%f39, [%rd33+8];
	st.shared.f32 	[%r4+-1024], %f39;
	ld.local.f32 	%f40, [%rd33+12];
	st.shared.f32 	[%r71+-1024], %f40;
	// begin inline asm
	bar.arrive %r44, %r45;
	// end inline asm
	ld.volatile.global.v4.u32 	{%r88, %r89, %r90, %r91}, [%rd58];
	st.local.v4.u32 	[%rd27], {%r88, %r89, %r90, %r91};
	ld.volatile.global.v4.u32 	{%r92, %r93, %r94, %r95}, [%rd57];
	st.local.v4.u32 	[%rd29], {%r92, %r93, %r94, %r95};
	ld.volatile.global.v4.u32 	{%r96, %r97, %r98, %r99}, [%rd57+2048];
	st.local.v4.u32 	[%rd31], {%r96, %r97, %r98, %r99};
	ld.volatile.global.v4.u32 	{%r100, %r101, %r102, %r103}, [%rd57+4096];
	st.local.v4.u32 	[%rd33], {%r100, %r101, %r102, %r103};
	// begin inline asm
	bar.sync %r42, %r45;
	// end inline asm
	ld.local.f32 	%f41, [%rd27];
	st.shared.f32 	[%r2+-2560], %f41;
	ld.local.f32 	%f42, [%rd27+4];
	st.shared.f32 	[%r3+-2560], %f42;
	ld.local.f32 	%f43, [%rd27+8];
	st.shared.f32 	[%r4+-2560], %f43;
	ld.local.f32 	%f44, [%rd27+12];
	st.shared.f32 	[%r71+-2560], %f44;
	ld.local.f32 	%f45, [%rd29];
	st.shared.f32 	[%r2+-2048], %f45;
	ld.local.f32 	%f46, [%rd29+4];
	st.shared.f32 	[%r3+-2048], %f46;
	ld.local.f32 	%f47, [%rd29+8];
	st.shared.f32 	[%r4+-2048], %f47;
	ld.local.f32 	%f48, [%rd29+12];
	st.shared.f32 	[%r71+-2048], %f48;
	ld.local.f32 	%f49, [%rd31];
	st.shared.f32 	[%r2+-1536], %f49;
	ld.local.f32 	%f50, [%rd31+4];
	st.shared.f32 	[%r3+-1536], %f50;
	ld.local.f32 	%f51, [%rd31+8];
	st.shared.f32 	[%r4+-1536], %f51;
	ld.local.f32 	%f52, [%rd31+12];
	st.shared.f32 	[%r71+-1536], %f52;
	ld.local.f32 	%f53, [%rd33];
	st.shared.f32 	[%r2+-1024], %f53;
	ld.local.f32 	%f54, [%rd33+4];
	st.shared.f32 	[%r3+-1024], %f54;
	ld.local.f32 	%f55, [%rd33+8];
	st.shared.f32 	[%r4+-1024], %f55;
	ld.local.f32 	%f56, [%rd33+12];
	st.shared.f32 	[%r71+-1024], %f56;
	// begin inline asm
	bar.arrive %r44, %r45;
	// end inline asm
	ld.volatile.global.v4.u32 	{%r104, %r105, %r106, %r107}, [%rd58+16384];
	st.local.v4.u32 	[%rd27], {%r104, %r105, %r106, %r107};
	ld.volatile.global.v4.u32 	{%r108, %r109, %r110, %r111}, [%rd57+16384];
	st.local.v4.u32 	[%rd29], {%r108, %r109, %r110, %r111};
	ld.volatile.global.v4.u32 	{%r112, %r113, %r114, %r115}, [%rd57+18432];
	st.local.v4.u32 	[%rd31], {%r112, %r113, %r114, %r115};
	ld.volatile.global.v4.u32 	{%r116, %r117, %r118, %r119}, [%rd57+20480];
	st.local.v4.u32 	[%rd33], {%r116, %r117, %r118, %r119};
	// begin inline asm
	bar.sync %r42, %r45;
	// end inline asm
	ld.local.f32 	%f57, [%rd27];
	st.shared.f32 	[%r2+-2560], %f57;
	ld.local.f32 	%f58, [%rd27+4];
	st.shared.f32 	[%r3+-2560], %f58;
	ld.local.f32 	%f59, [%rd27+8];
	st.shared.f32 	[%r4+-2560], %f59;
	ld.local.f32 	%f60, [%rd27+12];
	st.shared.f32 	[%r71+-2560], %f60;
	ld.local.f32 	%f61, [%rd29];
	st.shared.f32 	[%r2+-2048], %f61;
	ld.local.f32 	%f62, [%rd29+4];
	st.shared.f32 	[%r3+-2048], %f62;
	ld.local.f32 	%f63, [%rd29+8];
	st.shared.f32 	[%r4+-2048], %f63;
	ld.local.f32 	%f64, [%rd29+12];
	st.shared.f32 	[%r71+-2048], %f64;
	ld.local.f32 	%f65, [%rd31];
	st.shared.f32 	[%r2+-1536], %f65;
	ld.local.f32 	%f66, [%rd31+4];
	st.shared.f32 	[%r3+-1536], %f66;
	ld.local.f32 	%f67, [%rd31+8];
	st.shared.f32 	[%r4+-1536], %f67;
	ld.local.f32 	%f68, [%rd31+12];
	st.shared.f32 	[%r71+-1536], %f68;
	ld.local.f32 	%f69, [%rd33];
	st.shared.f32 	[%r2+-1024], %f69;
	ld.local.f32 	%f70, [%rd33+4];
	st.shared.f32 	[%r3+-1024], %f70;
	ld.local.f32 	%f71, [%rd33+8];
	st.shared.f32 	[%r4+-1024], %f71;
	ld.local.f32 	%f72, [%rd33+12];
	st.shared.f32 	[%r71+-1024], %f72;
	// begin inline asm
	bar.arrive %r44, %r45;
	// end inline asm
	add.s32 	%r15, %r289, 8;
	add.s32 	%r120, %r289, 1;
	add.s64 	%rd58, %rd58, 65536;
	add.s64 	%rd57, %rd57, 65536;
	setp.lt.u32 	%p4, %r120, 8184;
	mov.u32 	%r289, %r15;
	@%p4 bra 	$L__BB0_11;
$L__BB0_12:
	ret;

}


// ===== COMPILED SASS (sm_100) =====

	.target	sm_100

	.elftype	@"ET_EXEC"


//--------------------- .note.nv.tkinfo           --------------------------
	.section	.note.nv.tkinfo,"",@"SHT_NOTE"
	.sectionflags	@"SHF_NOTE_NV_TKINFO"
	.tkinfo
        /*0018*/ 	.word	0x00000002
        /*0030*/ 	.string	""
        /*0030*/ 	.string	"ptxas"
        /*0030*/ 	.string	"Cuda compilation tools, release 13.0, V13.0.88"
        /*0030*/ 	.string	"Build cuda_13.0.r13.0/compiler.36424714_0"
        /*0030*/ 	.string	"-arch sm_100 -m 64 "



//--------------------- .note.nv.cuinfo           --------------------------
	.section	.note.nv.cuinfo,"",@"SHT_NOTE"
	.sectionflags	@"SHF_NOTE_NV_CUINFO"
        /*0018*/ 	.short	0x0002
        /*001a*/ 	.short	0x0064
        /*001c*/ 	.short	0x0082
	.zero		2


//--------------------- .nv.info                  --------------------------
	.section	.nv.info,"",@"SHT_CUDA_INFO"
	.align	4


	//----- nvinfo : EIATTR_REGCOUNT
	.align		4
        /*0000*/ 	.byte	0x04, 0x2f
        /*0002*/ 	.short	(.L_1 - .L_0)
	.align		4
.L_0:
        /*0004*/ 	.word	index@(_Z7dma_4ldP6float4S0_Pl)
        /*0008*/ 	.word	0x00000030


	//----- nvinfo : EIATTR_FRAME_SIZE
	.align		4
.L_1:
        /*000c*/ 	.byte	0x04, 0x11
        /*000e*/ 	.short	(.L_3 - .L_2)
	.align		4
.L_2:
        /*0010*/ 	.word	index@(_Z7dma_4ldP6float4S0_Pl)
        /*0014*/ 	.word	0x00000080


	//----- nvinfo : EIATTR_MIN_STACK_SIZE
	.align		4
.L_3:
        /*0018*/ 	.byte	0x04, 0x12
        /*001a*/ 	.short	(.L_5 - .L_4)
	.align		4
.L_4:
        /*001c*/ 	.word	index@(_Z7dma_4ldP6float4S0_Pl)
        /*0020*/ 	.word	0x00000080
.L_5:


//--------------------- .nv.compat                --------------------------
	.section	.nv.compat,"",@"SHT_CUDA_COMPAT_INFO"
	.align	4
        /*0000*/ 	.byte	0x02, 0x09, 0x00, 0x00, 0x02, 0x02, 0x01, 0x00, 0x02, 0x05, 0x05, 0x00, 0x03, 0x07, 0x01, 0x01
        /*0010*/ 	.byte	0x02, 0x03, 0x00, 0x00, 0x02, 0x06, 0x01, 0x00, 0x04, 0x0b, 0x08, 0x00, 0x09, 0x00, 0x00, 0x00
        /*0020*/ 	.byte	0x00, 0x00, 0x00, 0x00


//--------------------- .nv.info._Z7dma_4ldP6float4S0_Pl --------------------------
	.section	.nv.info._Z7dma_4ldP6float4S0_Pl,"",@"SHT_CUDA_INFO"
	.sectionflags	@""
	.align	4


	//----- nvinfo : EIATTR_CUDA_API_VERSION
	.align		4
        /*0000*/ 	.byte	0x04, 0x37
        /*0002*/ 	.short	(.L_7 - .L_6)
.L_6:
        /*0004*/ 	.word	0x00000082


	//----- nvinfo : EIATTR_KPARAM_INFO
	.align		4
.L_7:
        /*0008*/ 	.byte	0x04, 0x17
        /*000a*/ 	.short	(.L_9 - .L_8)
.L_8:
        /*000c*/ 	.word	0x00000000
        /*0010*/ 	.short	0x0002
        /*0012*/ 	.short	0x0010
        /*0014*/ 	.byte	0x00, 0xf5, 0x21, 0x00


	//----- nvinfo : EIATTR_KPARAM_INFO
	.align		4
.L_9:
        /*0018*/ 	.byte	0x04, 0x17
        /*001a*/ 	.short	(.L_11 - .L_10)
.L_10:
        /*001c*/ 	.word	0x00000000
        /*0020*/ 	.short	0x0001
        /*0022*/ 	.short	0x0008
        /*0024*/ 	.byte	0x00, 0xf5, 0x21, 0x00


	//----- nvinfo : EIATTR_KPARAM_INFO
	.align		4
.L_11:
        /*0028*/ 	.byte	0x04, 0x17
        /*002a*/ 	.short	(.L_13 - .L_12)
.L_12:
        /*002c*/ 	.word	0x00000000
        /*0030*/ 	.short	0x0000
        /*0032*/ 	.short	0x0000
        /*0034*/ 	.byte	0x00, 0xf5, 0x21, 0x00


	//----- nvinfo : EIATTR_SPARSE_MMA_MASK
	.align		4
.L_13:
        /*0038*/ 	.byte	0x03, 0x50
        /*003a*/ 	.short	0x0000


	//----- nvinfo : EIATTR_MAXREG_COUNT
	.align		4
        /*003c*/ 	.byte	0x03, 0x1b
        /*003e*/ 	.short	0x00ff


	//----- nvinfo : EIATTR_NUM_BARRIERS
	.align		4
        /*0040*/ 	.byte	0x02, 0x4c
        /*0042*/ 	.byte	0x04
	.zero		1


	//----- nvinfo : EIATTR_MERCURY_ISA_VERSION
	.align		4
        /*0044*/ 	.byte	0x03, 0x5f
        /*0046*/ 	.short	0x0101


	//----- nvinfo : EIATTR_VRC_CTA_INIT_COUNT
	.align		4
        /*0048*/ 	.byte	0x02, 0x4a
	.zero		1
	.zero		1


	//----- nvinfo : EIATTR_EXIT_INSTR_OFFSETS
	.align		4
        /*004c*/ 	.byte	0x04, 0x1c
        /*004e*/ 	.short	(.L_15 - .L_14)


	//   ....[0]....
.L_14:
        /*0050*/ 	.word	0x00000e10


	//   ....[1]....
        /*0054*/ 	.word	0x000017b0


	//   ....[2]....
        /*0058*/ 	.word	0x000020e0


	//----- nvinfo : EIATTR_CRS_STACK_SIZE
	.align		4
.L_15:
        /*005c*/ 	.byte	0x04, 0x1e
        /*005e*/ 	.short	(.L_17 - .L_16)
.L_16:
        /*0060*/ 	.word	0x00000000


	//----- nvinfo : EIATTR_CBANK_PARAM_SIZE
	.align		4
.L_17:
        /*0064*/ 	.byte	0x03, 0x19
        /*0066*/ 	.short	0x0018


	//----- nvinfo : EIATTR_PARAM_CBANK
	.align		4
        /*0068*/ 	.byte	0x04, 0x0a
        /*006a*/ 	.short	(.L_19 - .L_18)
	.align		4
.L_18:
        /*006c*/ 	.word	index@(.nv.constant0._Z7dma_4ldP6float4S0_Pl)
        /*0070*/ 	.short	0x0380
        /*0072*/ 	.short	0x0018


	//----- nvinfo : EIATTR_SW_WAR
	.align		4
.L_19:
        /*0074*/ 	.byte	0x04, 0x36
        /*0076*/ 	.short	(.L_21 - .L_20)
.L_20:
        /*0078*/ 	.word	0x00000008
.L_21:


//--------------------- .nv.callgraph             --------------------------
	.section	.nv.callgraph,"",@"SHT_CUDA_CALLGRAPH"
	.align	4
	.sectionentsize	8
	.align		4
        /*0000*/ 	.word	0x00000000
	.align		4
        /*0004*/ 	.word	0xffffffff
	.align		4
        /*0008*/ 	.word	0x00000000
	.align		4
        /*000c*/ 	.word	0xfffffffe
	.align		4
        /*0010*/ 	.word	0x00000000
	.align		4
        /*0014*/ 	.word	0xfffffffd
	.align		4
        /*0018*/ 	.word	0x00000000
	.align		4
        /*001c*/ 	.word	0xfffffffc


//--------------------- .text._Z7dma_4ldP6float4S0_Pl --------------------------
	.section	.text._Z7dma_4ldP6float4S0_Pl,"ax",@progbits
	.align	128
        .global         _Z7dma_4ldP6float4S0_Pl
        .type           _Z7dma_4ldP6float4S0_Pl,@function
        .size           _Z7dma_4ldP6float4S0_Pl,(.L_x_6 - _Z7dma_4ldP6float4S0_Pl)
        .other          _Z7dma_4ldP6float4S0_Pl,@"STO_CUDA_ENTRY STV_DEFAULT"
_Z7dma_4ldP6float4S0_Pl:
.text._Z7dma_4ldP6float4S0_Pl:
[----:B------:R-:W0:Y:S01]  /*0000*/  LDC R1, c[0x0][0x37c] ;  /* 0x0000df00ff017b82 */ /* 0x000e220000000800 */
[----:B------:R-:W1:Y:S07]  /*0010*/  S2R R4, SR_TID.X ;  /* 0x0000000000047919 */ /* 0x000e6e0000002100 */
[----:B------:R-:W2:Y:S01]  /*0020*/  S2UR UR11, SR_CgaCtaId ;  /* 0x00000000000b79c3 */ /* 0x000ea20000008800 */
[----:B------:R-:W-:Y:S01]  /*0030*/  UMOV UR4, 0x400 ;  /* 0x0000040000047882 */ /* 0x000fe20000000000 */
[----:B------:R-:W3:Y:S01]  /*0040*/  LDCU UR13, c[0x0][0x2f8] ;  /* 0x00005f00ff0d77ac */ /* 0x000ee20008000800 */
[----:B0-----:R-:W-:Y:S01]  /*0050*/  IADD3 R1, PT, PT, R1, -0x80, RZ ;  /* 0xffffff8001017810 */ /* 0x001fe20007ffe0ff */
[----:B------:R-:W-:-:S02]  /*0060*/  UIADD3 UR5, UPT, UPT, UR4, 0x800, URZ ;  /* 0x0000080004057890 */ /* 0x000fc4000fffe0ff */
[----:B------:R-:W-:Y:S02]  /*0070*/  UIADD3 UR6, UPT, UPT, UR4, 0x1000, URZ ;  /* 0x0000100004067890 */ /* 0x000fe4000fffe0ff */
[----:B------:R-:W-:Y:S02]  /*0080*/  UIADD3 UR7, UPT, UPT, UR4, 0x1800, URZ ;  /* 0x0000180004077890 */ /* 0x000fe4000fffe0ff */
[----:B------:R-:W-:Y:S02]  /*0090*/  UIADD3 UR8, UPT, UPT, UR4, 0x2000, URZ ;  /* 0x0000200004087890 */ /* 0x000fe4000fffe0ff */
[----:B------:R-:W-:Y:S02]  /*00a0*/  UIADD3 UR9, UPT, UPT, UR4, 0x2800, URZ ;  /* 0x0000280004097890 */ /* 0x000fe4000fffe0ff */
[----:B------:R-:W-:Y:S01]  /*00b0*/  UIADD3 UR10, UPT, UPT, UR4, 0x3000, URZ ;  /* 0x00003000040a7890 */ /* 0x000fe2000fffe0ff */
[----:B---3--:R-:W-:Y:S01]  /*00c0*/  IADD3 R8, PT, PT, R1, UR13, RZ ;  /* 0x0000000d01087c10 */ /* 0x008fe2000fffe0ff */
[----:B--2---:R-:W-:-:S02]  /*00d0*/  ULEA UR12, UR11, UR4, 0x18 ;  /* 0x000000040b0c7291 */ /* 0x004fc4000f8ec0ff */
[----:B------:R-:W-:Y:S02]  /*00e0*/  ULEA UR5, UR11, UR5, 0x18 ;  /* 0x000000050b057291 */ /* 0x000fe4000f8ec0ff */
[----:B------:R-:W-:Y:S02]  /*00f0*/  ULEA UR6, UR11, UR6, 0x18 ;  /* 0x000000060b067291 */ /* 0x000fe4000f8ec0ff */
[----:B------:R-:W-:Y:S01]  /*0100*/  UIADD3 UR4, UPT, UPT, UR4, 0x3800, URZ ;  /* 0x0000380004047890 */ /* 0x000fe2000fffe0ff */
[C---:B-1----:R-:W-:Y:S01]  /*0110*/  ISETP.GT.U32.AND P0, PT, R4.reuse, 0x1ff, PT ;  /* 0x000001ff0400780c */ /* 0x042fe20003f04070 */
[----:B------:R-:W-:Y:S01]  /*0120*/  ULEA UR7, UR11, UR7, 0x18 ;  /* 0x000000070b077291 */ /* 0x000fe2000f8ec0ff */
[C---:B------:R-:W-:Y:S01]  /*0130*/  LEA R31, R4.reuse, UR12, 0x2 ;  /* 0x0000000c041f7c11 */ /* 0x040fe2000f8e10ff */
[----:B------:R-:W-:Y:S01]  /*0140*/  ULEA UR8, UR11, UR8, 0x18 ;  /* 0x000000080b087291 */ /* 0x000fe2000f8ec0ff */
[C---:B------:R-:W-:Y:S01]  /*0150*/  LEA R32, R4.reuse, UR5, 0x2 ;  /* 0x0000000504207c11 */ /* 0x040fe2000f8e10ff */
[----:B------:R-:W-:Y:S01]  /*0160*/  ULEA UR9, UR11, UR9, 0x18 ;  /* 0x000000090b097291 */ /* 0x000fe2000f8ec0ff */
[C---:B------:R-:W-:Y:S01]  /*0170*/  LEA R30, R4.reuse, UR6, 0x2 ;  /* 0x00000006041e7c11 */ /* 0x040fe2000f8e10ff */
[----:B------:R-:W-:Y:S01]  /*0180*/  ULEA UR10, UR11, UR10, 0x18 ;  /* 0x0000000a0b0a7291 */ /* 0x000fe2000f8ec0ff */
[C---:B------:R-:W-:Y:S01]  /*0190*/  LEA R29, R4.reuse, UR7, 0x2 ;  /* 0x00000007041d7c11 */ /* 0x040fe2000f8e10ff */
[----:B------:R-:W-:Y:S01]  /*01a0*/  ULEA UR4, UR11, UR4, 0x18 ;  /* 0x000000040b047291 */ /* 0x000fe2000f8ec0ff */
[----:B------:R-:W-:-:S02]  /*01b0*/  LEA R33, R4, UR8, 0x2 ;  /* 0x0000000804217c11 */ /* 0x000fc4000f8e10ff */
[C---:B------:R-:W-:Y:S01]  /*01c0*/  LEA R2, R4.reuse, UR9, 0x2 ;  /* 0x0000000904027c11 */ /* 0x040fe2000f8e10ff */
[----:B------:R0:W-:Y:S01]  /*01d0*/  @!P0 STS [R31], RZ ;  /* 0x000000ff1f008388 */ /* 0x0001e20000000800 */
[C---:B------:R-:W-:Y:S02]  /*01e0*/  LEA R3, R4.reuse, UR10, 0x2 ;  /* 0x0000000a04037c11 */ /* 0x040fe4000f8e10ff */
[----:B------:R-:W-:Y:S01]  /*01f0*/  LEA R0, R4, UR4, 0x2 ;  /* 0x0000000404007c11 */ /* 0x000fe2000f8e10ff */
[----:B------:R0:W-:Y:S03]  /*0200*/  @!P0 STS [R32], RZ ;  /* 0x000000ff20008388 */ /* 0x0001e60000000800 */
[----:B------:R-:W1:Y:S01]  /*0210*/  LDCU.64 UR4, c[0x0][0x358] ;  /* 0x00006b00ff0477ac */ /* 0x000e620008000a00 */
[----:B------:R0:W-:Y:S04]  /*0220*/  @!P0 STS [R30], RZ ;  /* 0x000000ff1e008388 */ /* 0x0001e80000000800 */
[----:B------:R0:W-:Y:S04]  /*0230*/  @!P0 STS [R29], RZ ;  /* 0x000000ff1d008388 */ /* 0x0001e80000000800 */
[----:B------:R0:W-:Y:S04]  /*0240*/  @!P0 STS [R33], RZ ;  /* 0x000000ff21008388 */ /* 0x0001e80000000800 */
[----:B------:R0:W-:Y:S04]  /*0250*/  @!P0 STS [R2], RZ ;  /* 0x000000ff02008388 */ /* 0x0001e80000000800 */
[----:B------:R0:W-:Y:S04]  /*0260*/  @!P0 STS [R3], RZ ;  /* 0x000000ff03008388 */ /* 0x0001e80000000800 */
[----:B------:R0:W-:Y:S01]  /*0270*/  @!P0 STS [R0], RZ ;  /* 0x000000ff00008388 */ /* 0x0001e20000000800 */
[----:B------:R-:W-:Y:S06]  /*0280*/  BAR.SYNC.DEFER_BLOCKING 0x0 ;  /* 0x0000000000007b1d */ /* 0x000fec0000010000 */
[----:B-1----:R-:W-:Y:S05]  /*0290*/  @P0 BRA `(.L_x_0) ;  /* 0x0000000800e00947 */ /* 0x002fea0003800000 */
[----:B------:R-:W-:Y:S05]  /*02a0*/  WARPSYNC.ALL ;  /* 0x0000000000007948 */ /* 0x000fea0003800000 */
[----:B------:R-:W-:Y:S06]  /*02b0*/  BAR.ARV 0x2, 0x280 ;  /* 0x008a000000007b1d */ /* 0x000fec0000002000 */
[----:B------:R-:W-:Y:S01]  /*02c0*/  HFMA2 R8, -RZ, RZ, 0, 0 ;  /* 0x00000000ff087431 */ /* 0x000fe200000001ff */
[----:B------:R-:W-:Y:S01]  /*02d0*/  MOV R5, RZ ;  /* 0x000000ff00057202 */ /* 0x000fe20000000f00 */
[----:B------:R-:W-:Y:S01]  /*02e0*/  HFMA2 R12, -RZ, RZ, 0, 0 ;  /* 0x00000000ff0c7431 */ /* 0x000fe200000001ff */
[----:B------:R-:W-:-:S07]  /*02f0*/  CS2R R10, SRZ ;  /* 0x00000000000a7805 */ /* 0x000fce000001ff00 */
.L_x_1:
[----:B------:R-:W-:Y:S05]  /*0300*/  WARPSYNC.ALL ;  /* 0x0000000000007948 */ /* 0x000fea0003800000 */
[----:B------:R-:W-:Y:S01]  /*0310*/  BAR.SYNC.DEFER_BLOCKING 0x0, 0x280 ;  /* 0x000a000000007b1d */ /* 0x000fe20000010000 */
[----:B------:R-:W-:-:S04]  /*0320*/  IADD3 R5, PT, PT, R5, 0x10, RZ ;  /* 0x0000001005057810 */ /* 0x000fc80007ffe0ff */
[----:B------:R-:W-:Y:S01]  /*0330*/  ISETP.GE.U32.AND P0, PT, R5, 0x2000, PT ;  /* 0x000020000500780c */ /* 0x000fe20003f06070 */
[----:B------:R-:W1:Y:S04]  /*0340*/  LDS R7, [R31] ;  /* 0x000000001f077984 */ /* 0x000e680000000800 */
[----:B------:R-:W2:Y:S04]  /*0350*/  LDS R14, [R32] ;  /* 0x00000000200e7984 */ /* 0x000ea80000000800 */
[----:B------:R-:W3:Y:S04]  /*0360*/  LDS R9, [R30] ;  /* 0x000000001e097984 */ /* 0x000ee80000000800 */
[----:B------:R-:W4:Y:S01]  /*0370*/  LDS R13, [R29] ;  /* 0x000000001d0d7984 */ /* 0x000f220000000800 */
[----:B-1----:R-:W-:Y:S01]  /*0380*/  FADD R6, R7, R12 ;  /* 0x0000000c07067221 */ /* 0x002fe20000000000 */
[----:B------:R-:W-:Y:S06]  /*0390*/  BAR.ARV 0x1, 0x280 ;  /* 0x004a000000007b1d */ /* 0x000fec0000002000 */
[----:B--2---:R-:W-:Y:S01]  /*03a0*/  FADD R7, R14, R11 ;  /* 0x0000000b0e077221 */ /* 0x004fe20000000000 */
[----:B---3--:R-:W-:Y:S01]  /*03b0*/  FADD R10, R9, R10 ;  /* 0x0000000a090a7221 */ /* 0x008fe20000000000 */
[----:B------:R-:W-:Y:S01]  /*03c0*/  BAR.SYNC.DEFER_BLOCKING 0x3, 0x280 ;  /* 0x00ca000000007b1d */ /* 0x000fe20000010000 */
[----:B----4-:R-:W-:-:S05]  /*03d0*/  FADD R17, R13, R8 ;  /* 0x000000080d117221 */ /* 0x010fca0000000000 */
        /* <DEDUP_REMOVED lines=125> */
[----:B--2---:R-:W-:Y:S01]  /*0bb0*/  FADD R18, R9, R18 ;  /* 0x0000001209127221 */ /* 0x004fe20000000000 */
[----:B---3--:R-:W-:Y:S01]  /*0bc0*/  FADD R21, R8, R21 ;  /* 0x0000001508157221 */ /* 0x008fe20000000000 */
[----:B----4-:R-:W-:Y:S01]  /*0bd0*/  FADD R20, R17, R20 ;  /* 0x0000001411147221 */ /* 0x010fe20000000000 */
[----:B------:R-:W-:Y:S08]  /*0be0*/  BAR.ARV 0x2, 0x280 ;  /* 0x008a000000007b1d */ /* 0x000ff00000002000 */
[----:B------:R-:W-:Y:S06]  /*0bf0*/  BAR.SYNC.DEFER_BLOCKING 0x0, 0x280 ;  /* 0x000a000000007b1d */ /* 0x000fec0000010000 */
        /* <DEDUP_REMOVED lines=18> */
[----:B------:R-:W-:Y:S06]  /*0d20*/  BAR.ARV 0x2, 0x280 ;  /* 0x008a000000007b1d */ /* 0x000fec0000002000 */
[----:B------:R-:W-:Y:S05]  /*0d30*/  @!P0 BRA `(.L_x_1) ;  /* 0xfffffff400708947 */ /* 0x000fea000383ffff */
[----:B------:R-:W-:Y:S05]  /*0d40*/  WARPSYNC.ALL ;  /* 0x0000000000007948 */ /* 0x000fea0003800000 */
[----:B------:R-:W-:Y:S08]  /*0d50*/  BAR.SYNC.DEFER_BLOCKING 0x0, 0x280 ;  /* 0x000a000000007b1d */ /* 0x000ff00000010000 */
[----:B0-----:R-:W0:Y:S01]  /*0d60*/  LDC.64 R2, c[0x0][0x388] ;  /* 0x0000e200ff027b82 */ /* 0x001e220000000a00 */
[----:B------:R-:W1:Y:S04]  /*0d70*/  LDS R31, [R31] ;  /* 0x000000001f1f7984 */ /* 0x000e680000000800 */
[----:B------:R-:W2:Y:S01]  /*0d80*/  LDS R32, [R32] ;  /* 0x0000000020207984 */ /* 0x000ea20000000800 */
[----:B0-----:R-:W-:-:S03]  /*0d90*/  IMAD.WIDE.U32 R4, R4, 0x10, R2 ;  /* 0x0000001004047825 */ /* 0x001fc600078e0002 */
[----:B------:R-:W0:Y:S04]  /*0da0*/  LDS R7, [R30] ;  /* 0x000000001e077984 */ /* 0x000e280000000800 */
[----:B------:R-:W3:Y:S01]  /*0db0*/  LDS R15, [R29] ;  /* 0x000000001d0f7984 */ /* 0x000ee20000000800 */
[----:B-1----:R-:W-:Y:S01]  /*0dc0*/  FADD R12, R12, R31 ;  /* 0x0000001f0c0c7221 */ /* 0x002fe20000000000 */
[----:B--2---:R-:W-:Y:S01]  /*0dd0*/  FADD R13, R11, R32 ;  /* 0x000000200b0d7221 */ /* 0x004fe20000000000 */
[----:B0-----:R-:W-:Y:S01]  /*0de0*/  FADD R14, R10, R7 ;  /* 0x000000070a0e7221 */ /* 0x001fe20000000000 */
[----:B---3--:R-:W-:-:S05]  /*0df0*/  FADD R15, R8, R15 ;  /* 0x0000000f080f7221 */ /* 0x008fca0000000000 */
[----:B------:R-:W-:Y:S01]  /*0e00*/  STG.E.128 desc[UR4][R4.64], R12 ;  /* 0x0000000c04007986 */ /* 0x000fe2000c101d04 */
[----:B------:R-:W-:Y:S05]  /*0e10*/  EXIT ;  /* 0x000000000000794d */ /* 0x000fea0003800000 */
.L_x_0:
[----:B------:R-:W-:-:S13]  /*0e20*/  ISETP.GT.U32.AND P0, PT, R4, 0x27f, PT ;  /* 0x0000027f0400780c */ /* 0x000fda0003f04070 */
[----:B------:R-:W-:Y:S05]  /*0e30*/  @P0 BRA `(.L_x_2) ;  /* 0x0000000800600947 */ /* 0x000fea0003800000 */
[----:B------:R-:W1:Y:S01]  /*0e40*/  LDC.64 R10, c[0x0][0x380] ;  /* 0x0000e000ff0a7b82 */ /* 0x000e620000000a00 */
[C---:B------:R-:W-:Y:S02]  /*0e50*/  IADD3 R5, PT, PT, R4.reuse, -0x200, RZ ;  /* 0xfffffe0004057810 */ /* 0x040fe40007ffe0ff */
[C---:B------:R-:W-:Y:S02]  /*0e60*/  IADD3 R7, PT, PT, R4.reuse, -0x180, RZ ;  /* 0xfffffe8004077810 */ /* 0x040fe40007ffe0ff */
[C---:B------:R-:W-:Y:S02]  /*0e70*/  IADD3 R9, PT, PT, R4.reuse, -0x80, RZ ;  /* 0xffffff8004097810 */ /* 0x040fe40007ffe0ff */
[----:B------:R-:W-:Y:S02]  /*0e80*/  IADD3 R13, PT, PT, R4, -0x100, RZ ;  /* 0xffffff00040d7810 */ /* 0x000fe40007ffe0ff */
[----:B0-----:R-:W-:Y:S01]  /*0e90*/  MOV R32, RZ ;  /* 0x000000ff00207202 */ /* 0x001fe20000000f00 */
[----:B-1----:R-:W-:-:S04]  /*0ea0*/  IMAD.WIDE.U32 R4, R5, 0x10, R10 ;  /* 0x0000001005047825 */ /* 0x002fc800078e000a */
[----:B------:R-:W-:Y:S01]  /*0eb0*/  IMAD.WIDE.U32 R6, R7, 0x10, R10 ;  /* 0x0000001007067825 */ /* 0x000fe200078e000a */
[----:B------:R-:W-:-:S03]  /*0ec0*/  IADD3 R42, P0, PT, R4, 0x8000, RZ ;  /* 0x00008000042a7810 */ /* 0x000fc60007f1e0ff */
[--C-:B------:R-:W-:Y:S01]  /*0ed0*/  IMAD.WIDE.U32 R8, R9, 0x10, R10.reuse ;  /* 0x0000001009087825 */ /* 0x100fe200078e000a */
[----:B------:R-:W-:Y:S02]  /*0ee0*/  IADD3 R40, P1, PT, R6, 0x8000, RZ ;  /* 0x0000800006287810 */ /* 0x000fe40007f3e0ff */
[----:B------:R-:W-:Y:S01]  /*0ef0*/  IADD3.X R43, PT, PT, RZ, R5, RZ, P0, !PT ;  /* 0x00000005ff2b7210 */ /* 0x000fe200007fe4ff */
[----:B------:R-:W-:Y:S01]  /*0f00*/  IMAD.WIDE.U32 R10, R13, 0x10, R10 ;  /* 0x000000100d0a7825 */ /* 0x000fe200078e000a */
[----:B------:R-:W-:Y:S02]  /*0f10*/  IADD3 R34, P2, PT, R8, 0x8000, RZ ;  /* 0x0000800008227810 */ /* 0x000fe40007f5e0ff */
[----:B------:R-:W-:Y:S02]  /*0f20*/  IADD3.X R41, PT, PT, RZ, R7, RZ, P1, !PT ;  /* 0x00000007ff297210 */ /* 0x000fe40000ffe4ff */
[----:B------:R-:W-:Y:S02]  /*0f30*/  IADD3 R44, P3, PT, R10, 0x8000, RZ ;  /* 0x000080000a2c7810 */ /* 0x000fe40007f7e0ff */
[----:B------:R-:W-:-:S02]  /*0f40*/  IADD3.X R35, PT, PT, RZ, R9, RZ, P2, !PT ;  /* 0x00000009ff237210 */ /* 0x000fc400017fe4ff */
[----:B------:R-:W-:-:S09]  /*0f50*/  IADD3.X R45, PT, PT, RZ, R11, RZ, P3, !PT ;  /* 0x0000000bff2d7210 */ /* 0x000fd20001ffe4ff */
.L_x_3:
[----:B-1----:R-:W2:Y:S04]  /*0f60*/  LDG.E.128.STRONG.SYS R12, desc[UR4][R42.64+-0x8000] ;  /* 0xff8000042a0c7981 */ /* 0x002ea8000c1f5d00 */
[----:B------:R-:W3:Y:S04]  /*0f70*/  LDG.E.128.STRONG.SYS R20, desc[UR4][R40.64+-0x8000] ;  /* 0xff80000428147981 */ /* 0x000ee8000c1f5d00 */
[----:B------:R-:W4:Y:S04]  /*0f80*/  LDG.E.128.STRONG.SYS R24, desc[UR4][R44.64+-0x8000] ;  /* 0xff8000042c187981 */ /* 0x000f28000c1f5d00 */
[----:B------:R-:W5:Y:S01]  /*0f90*/  LDG.E.128.STRONG.SYS R28, desc[UR4][R34.64+-0x8000] ;  /* 0xff800004221c7981 */ /* 0x000f62000c1f5d00 */
[----:B------:R-:W-:Y:S05]  /*0fa0*/  WARPSYNC.ALL ;  /* 0x0000000000007948 */ /* 0x000fea0003800000 */
[----:B------:R-:W-:Y:S06]  /*0fb0*/  BAR.SYNC.DEFER_BLOCKING 0x2, 0x280 ;  /* 0x008a000000007b1d */ /* 0x000fec0000010000 */
[----:B--2---:R0:W-:Y:S04]  /*0fc0*/  STL.128 [R1], R12 ;  /* 0x0000000c01007387 */ /* 0x0041e80000100c00 */
[----:B---3--:R1:W-:Y:S04]  /*0fd0*/  STL.128 [R1+0x10], R20 ;  /* 0x0000101401007387 */ /* 0x0083e80000100c00 */
[----:B----4-:R2:W-:Y:S04]  /*0fe0*/  STL.128 [R1+0x20], R24 ;  /* 0x0000201801007387 */ /* 0x0105e80000100c00 */
[----:B-----5:R3:W-:Y:S04]  /*0ff0*/  STL.128 [R1+0x30], R28 ;  /* 0x0000301c01007387 */ /* 0x0207e80000100c00 */
[----:B------:R-:W4:Y:S04]  /*1000*/  LDL.128 R4, [R1] ;  /* 0x0000000001047983 */ /* 0x000f280000100c00 */
[----:B------:R-:W5:Y:S04]  /*1010*/  LDL.128 R8, [R1+0x10] ;  /* 0x0000100001087983 */ /* 0x000f680000100c00 */
[----:B0-----:R-:W2:Y:S04]  /*1020*/  LDL.128 R12, [R1+0x20] ;  /* 0x00002000010c7983 */ /* 0x001ea80000100c00 */
[----:B------:R-:W3:Y:S04]  /*1030*/  LDL.128 R16, [R1+0x30] ;  /* 0x0000300001107983 */ /* 0x000ee80000100c00 */
[----:B----4-:R-:W-:Y:S04]  /*1040*/  STS [R33+-0x800], R4 ;  /* 0xfff8000421007388 */ /* 0x010fe80000000800 */
[----:B------:R-:W-:Y:S04]  /*1050*/  STS [R2+-0x800], R5 ;  /* 0xfff8000502007388 */ /* 0x000fe80000000800 */
[----:B------:R-:W-:Y:S04]  /*1060*/  STS [R3+-0x800], R6 ;  /* 0xfff8000603007388 */ /* 0x000fe80000000800 */
[----:B------:R0:W-:Y:S04]  /*1070*/  STS [R0+-0x800], R7 ;  /* 0xfff8000700007388 */ /* 0x0001e80000000800 */
[----:B-----5:R-:W-:Y:S04]  /*1080*/  STS [R33+-0x600], R8 ;  /* 0xfffa000821007388 */ /* 0x020fe80000000800 */
[----:B------:R-:W-:Y:S04]  /*1090*/  STS [R2+-0x600], R9 ;  /* 0xfffa000902007388 */ /* 0x000fe80000000800 */
[----:B------:R-:W-:Y:S04]  /*10a0*/  STS [R3+-0x600], R10 ;  /* 0xfffa000a03007388 */ /* 0x000fe80000000800 */
[----:B------:R4:W-:Y:S04]  /*10b0*/  STS [R0+-0x600], R11 ;  /* 0xfffa000b00007388 */ /* 0x0009e80000000800 */
[----:B--2---:R-:W-:Y:S04]  /*10c0*/  STS [R33+-0x400], R12 ;  /* 0xfffc000c21007388 */ /* 0x004fe80000000800 */
[----:B------:R-:W-:Y:S04]  /*10d0*/  STS [R2+-0x400], R13 ;  /* 0xfffc000d02007388 */ /* 0x000fe80000000800 */
[----:B------:R-:W-:Y:S04]  /*10e0*/  STS [R3+-0x400], R14 ;  /* 0xfffc000e03007388 */ /* 0x000fe80000000800 */
[----:B------:R2:W-:Y:S04]  /*10f0*/  STS [R0+-0x400], R15 ;  /* 0xfffc000f00007388 */ /* 0x0005e80000000800 */
[----:B---3--:R-:W-:Y:S04]  /*1100*/  STS [R33+-0x200], R16 ;  /* 0xfffe001021007388 */ /* 0x008fe80000000800 */
[----:B------:R-:W-:Y:S04]  /*1110*/  STS [R2+-0x200], R17 ;  /* 0xfffe001102007388 */ /* 0x000fe80000000800 */
[----:B------:R-:W-:Y:S04]  /*1120*/  STS [R3+-0x200], R18 ;  /* 0xfffe001203007388 */ /* 0x000fe80000000800 */
[----:B------:R3:W-:Y:S01]  /*1130*/  STS [R0+-0x200], R19 ;  /* 0xfffe001300007388 */ /* 0x0007e20000000800 */
[----:B------:R-:W-:Y:S06]  /*1140*/  BAR.ARV 0x3, 0x280 ;  /* 0x00ca000000007b1d */ /* 0x000fec0000002000 */
[----:B------:R-:W5:Y:S04]  /*1150*/  LDG.E.128.STRONG.SYS R36, desc[UR4][R42.64+-0x4000] ;  /* 0xffc000042a247981 */ /* 0x000f68000c1f5d00 */
[----:B-1----:R-:W4:Y:S04]  /*1160*/  LDG.E.128.STRONG.SYS R20, desc[UR4][R40.64+-0x4000] ;  /* 0xffc0000428147981 */ /* 0x002f28000c1f5d00 */
[----:B------:R-:W2:Y:S04]  /*1170*/  LDG.E.128.STRONG.SYS R24, desc[UR4][R44.64+-0x4000] ;  /* 0xffc000042c187981 */ /* 0x000ea8000c1f5d00 */
[----:B------:R-:W3:Y:S01]  /*1180*/  LDG.E.128.STRONG.SYS R28, desc[UR4][R34.64+-0x4000] ;  /* 0xffc00004221c7981 */ /* 0x000ee2000c1f5d00 */
[----:B------:R-:W-:Y:S06]  /*1190*/  BAR.SYNC.DEFER_BLOCKING 0x2, 0x280 ;  /* 0x008a000000007b1d */ /* 0x000fec0000010000 */
[----:B-----5:R1:W-:Y:S04]  /*11a0*/  STL.128 [R1], R36 ;  /* 0x0000002401007387 */ /* 0x0203e80000100c00 */
[----:B----4-:R4:W-:Y:S04]  /*11b0*/  STL.128 [R1+0x10], R20 ;  /* 0x0000101401007387 */ /* 0x0109e80000100c00 */
[----:B--2---:R2:W-:Y:S04]  /*11c0*/  STL.128 [R1+0x20], R24 ;  /* 0x0000201801007387 */ /* 0x0045e80000100c00 */
[----:B---3--:R3:W-:Y:S04]  /*11d0*/  STL.128 [R1+0x30], R28 ;  /* 0x0000301c01007387 */ /* 0x0087e80000100c00 */
[----:B0-----:R-:W5:Y:S04]  /*11e0*/  LDL.128 R4, [R1] ;  /* 0x0000000001047983 */ /* 0x001f680000100c00 */
[----:B------:R-:W4:Y:S04]  /*11f0*/  LDL.128 R8, [R1+0x10] ;  /* 0x0000100001087983 */ /* 0x000f280000100c00 */
[----:B------:R-:W2:Y:S04]  /*1200*/  LDL.128 R12, [R1+0x20] ;  /* 0x00002000010c7983 */ /* 0x000ea80000100c00 */
[----:B------:R-:W3:Y:S04]  /*1210*/  LDL.128 R16, [R1+0x30] ;  /* 0x0000300001107983 */ /* 0x000ee80000100c00 */
[----:B-----5:R-:W-:Y:S04]  /*1220*/  STS [R33+-0x800], R4 ;  /* 0xfff8000421007388 */ /* 0x020fe80000000800 */
[----:B------:R-:W-:Y:S04]  /*1230*/  STS [R2+-0x800], R5 ;  /* 0xfff8000502007388 */ /* 0x000fe80000000800 */
[----:B------:R-:W-:Y:S04]  /*1240*/  STS [R3+-0x800], R6 ;  /* 0xfff8000603007388 */ /* 0x000fe80000000800 */
[----:B------:R0:W-:Y:S04]  /*1250*/  STS [R0+-0x800], R7 ;  /* 0xfff8000700007388 */ /* 0x0001e80000000800 */
[----:B----4-:R-:W-:Y:S04]  /*1260*/  STS [R33+-0x600], R8 ;  /* 0xfffa000821007388 */ /* 0x010fe80000000800 */
        /* <DEDUP_REMOVED lines=12> */
[----:B-1----:R-:W5:Y:S04]  /*1330*/  LDG.E.128.STRONG.SYS R36, desc[UR4][R42.64] ;  /* 0x000000042a247981 */ /* 0x002f68000c1f5d00 */
[----:B------:R-:W4:Y:S04]  /*1340*/  LDG.E.128.STRONG.SYS R20, desc[UR4][R40.64] ;  /* 0x0000000428147981 */ /* 0x000f28000c1f5d00 */
        /* <DEDUP_REMOVED lines=31> */
[----:B------:R-:W3:Y:S04]  /*1540*/  LDG.E.128.STRONG.SYS R28, desc[UR4][R34.64+0x4000] ;  /* 0x00400004221c7981 */ /* 0x000ee8000c1f5d00 */
[----:B-----5:R1:W-:Y:S04]  /*1550*/  STL.128 [R1], R36 ;  /* 0x0000002401007387 */ /* 0x0203e80000100c00 */
[----:B----4-:R1:W-:Y:S04]  /*1560*/  STL.128 [R1+0x10], R20 ;  /* 0x0000101401007387 */ /* 0x0103e80000100c00 */
[----:B--2---:R1:W-:Y:S04]  /*1570*/  STL.128 [R1+0x20], R24 ;  /* 0x0000201801007387 */ /* 0x0043e80000100c00 */
[----:B---3--:R1:W-:Y:S04]  /*1580*/  STL.128 [R1+0x30], R28 ;  /* 0x0000301c01007387 */ /* 0x0083e80000100c00 */
[----:B0-----:R-:W2:Y:S04]  /*1590*/  LDL.128 R4, [R1] ;  /* 0x0000000001047983 */ /* 0x001ea80000100c00 */
[----:B------:R-:W3:Y:S04]  /*15a0*/  LDL.128 R8, [R1+0x10] ;  /* 0x0000100001087983 */ /* 0x000ee80000100c00 */
[----:B------:R-:W4:Y:S04]  /*15b0*/  LDL.128 R12, [R1+0x20] ;  /* 0x00002000010c7983 */ /* 0x000f280000100c00 */
[----:B------:R-:W5:Y:S01]  /*15c0*/  LDL.128 R16, [R1+0x30] ;  /* 0x0000300001107983 */ /* 0x000f620000100c00 */
[----:B------:R-:W-:Y:S01]  /*15d0*/  BAR.SYNC.DEFER_BLOCKING 0x2, 0x280 ;  /* 0x008a000000007b1d */ /* 0x000fe20000010000 */
[----:B------:R-:W-:-:S02]  /*15e0*/  ISETP.GE.U32.AND P0, PT, R32, 0x1ff8, PT ;  /* 0x00001ff82000780c */ /* 0x000fc40003f06070 */
[----:B------:R-:W-:Y:S02]  /*15f0*/  IADD3 R42, P1, PT, R42, 0x10000, RZ ;  /* 0x000100002a2a7810 */ /* 0x000fe40007f3e0ff */
[----:B------:R-:W-:Y:S02]  /*1600*/  IADD3 R40, P2, PT, R40, 0x10000, RZ ;  /* 0x0001000028287810 */ /* 0x000fe40007f5e0ff */
[----:B------:R-:W-:Y:S02]  /*1610*/  IADD3 R34, P3, PT, R34, 0x10000, RZ ;  /* 0x0001000022227810 */ /* 0x000fe40007f7e0ff */
[----:B------:R-:W-:Y:S02]  /*1620*/  IADD3 R44, P4, PT, R44, 0x10000, RZ ;  /* 0x000100002c2c7810 */ /* 0x000fe40007f9e0ff */
[----:B------:R-:W-:Y:S02]  /*1630*/  IADD3.X R43, PT, PT, RZ, R43, RZ, P1, !PT ;  /* 0x0000002bff2b7210 */ /* 0x000fe40000ffe4ff */
[----:B------:R-:W-:-:S02]  /*1640*/  IADD3 R32, PT, PT, R32, 0x8, RZ ;  /* 0x0000000820207810 */ /* 0x000fc40007ffe0ff */
[----:B------:R-:W-:Y:S02]  /*1650*/  IADD3.X R41, PT, PT, RZ, R41, RZ, P2, !PT ;  /* 0x00000029ff297210 */ /* 0x000fe400017fe4ff */
[----:B------:R-:W-:Y:S02]  /*1660*/  IADD3.X R35, PT, PT, RZ, R35, RZ, P3, !PT ;  /* 0x00000023ff237210 */ /* 0x000fe40001ffe4ff */
[----:B------:R-:W-:Y:S01]  /*1670*/  IADD3.X R45, PT, PT, RZ, R45, RZ, P4, !PT ;  /* 0x0000002dff2d7210 */ /* 0x000fe200027fe4ff */
[----:B--2---:R1:W-:Y:S04]  /*1680*/  STS [R33+-0x800], R4 ;  /* 0xfff8000421007388 */ /* 0x0043e80000000800 */
[----:B------:R1:W-:Y:S04]  /*1690*/  STS [R2+-0x800], R5 ;  /* 0xfff8000502007388 */ /* 0x0003e80000000800 */
[----:B------:R1:W-:Y:S04]  /*16a0*/  STS [R3+-0x800], R6 ;  /* 0xfff8000603007388 */ /* 0x0003e80000000800 */
[----:B------:R1:W-:Y:S04]  /*16b0*/  STS [R0+-0x800], R7 ;  /* 0xfff8000700007388 */ /* 0x0003e80000000800 */
[----:B---3--:R1:W-:Y:S04]  /*16c0*/  STS [R33+-0x600], R8 ;  /* 0xfffa000821007388 */ /* 0x0083e80000000800 */
[----:B------:R1:W-:Y:S04]  /*16d0*/  STS [R2+-0x600], R9 ;  /* 0xfffa000902007388 */ /* 0x0003e80000000800 */
[----:B------:R1:W-:Y:S04]  /*16e0*/  STS [R3+-0x600], R10 ;  /* 0xfffa000a03007388 */ /* 0x0003e80000000800 */
[----:B------:R1:W-:Y:S04]  /*16f0*/  STS [R0+-0x600], R11 ;  /* 0xfffa000b00007388 */ /* 0x0003e80000000800 */
[----:B----4-:R1:W-:Y:S04]  /*1700*/  STS [R33+-0x400], R12 ;  /* 0xfffc000c21007388 */ /* 0x0103e80000000800 */
[----:B------:R1:W-:Y:S04]  /*1710*/  STS [R2+-0x400], R13 ;  /* 0xfffc000d02007388 */ /* 0x0003e80000000800 */
[----:B------:R1:W-:Y:S04]  /*1720*/  STS [R3+-0x400], R14 ;  /* 0xfffc000e03007388 */ /* 0x0003e80000000800 */
[----:B------:R1:W-:Y:S04]  /*1730*/  STS [R0+-0x400], R15 ;  /* 0xfffc000f00007388 */ /* 0x0003e80000000800 */
[----:B-----5:R1:W-:Y:S04]  /*1740*/  STS [R33+-0x200], R16 ;  /* 0xfffe001021007388 */ /* 0x0203e80000000800 */
[----:B------:R1:W-:Y:S04]  /*1750*/  STS [R2+-0x200], R17 ;  /* 0xfffe001102007388 */ /* 0x0003e80000000800 */
[----:B------:R1:W-:Y:S04]  /*1760*/  STS [R3+-0x200], R18 ;  /* 0xfffe001203007388 */ /* 0x0003e80000000800 */
[----:B------:R1:W-:Y:S01]  /*1770*/  STS [R0+-0x200], R19 ;  /* 0xfffe001300007388 */ /* 0x0003e20000000800 */
[----:B------:R-:W-:Y:S06]  /*1780*/  BAR.ARV 0x3, 0x280 ;  /* 0x00ca000000007b1d */ /* 0x000fec0000002000 */
[----:B------:R-:W-:Y:S05]  /*1790*/  @!P0 BRA `(.L_x_3) ;  /* 0xfffffff400f08947 */ /* 0x000fea000383ffff */
[----:B------:R-:W-:Y:S06]  /*17a0*/  BAR.SYNC.DEFER_BLOCKING 0x2, 0x280 ;  /* 0x008a000000007b1d */ /* 0x000fec0000010000 */
[----:B------:R-:W-:Y:S05]  /*17b0*/  EXIT ;  /* 0x000000000000794d */ /* 0x000fea0003800000 */
.L_x_2:
[----:B------:R-:W-:Y:S01]  /*17c0*/  HFMA2 R28, -RZ, RZ, 0, 0 ;  /* 0x00000000ff1c7431 */ /* 0x000fe200000001ff */
[----:B------:R-:W-:Y:S05]  /*17d0*/  WARPSYNC.ALL ;  /* 0x0000000000007948 */ /* 0x000fea0003800000 */
[----:B0-----:R-:W0:Y:S01]  /*17e0*/  LDC.64 R2, c[0x0][0x380] ;  /* 0x0000e000ff027b82 */ /* 0x001e220000000a00 */
[----:B------:R-:W-:Y:S02]  /*17f0*/  IADD3 R7, PT, PT, R4, -0x80, RZ ;  /* 0xffffff8004077810 */ /* 0x000fe40007ffe0ff */
[----:B------:R-:W-:-:S03]  /*1800*/  IADD3 R0, PT, PT, R8, 0x50, RZ ;  /* 0x0000005008007810 */ /* 0x000fc60007ffe0ff */
[----:B0-----:R-:W-:-:S04]  /*1810*/  IMAD.WIDE.U32 R6, R7, 0x10, R2 ;  /* 0x0000001007067825 */ /* 0x001fc800078e0002 */
[----:B------:R-:W-:Y:S01]  /*1820*/  IMAD.WIDE.U32 R4, R4, 0x10, R2 ;  /* 0x0000001004047825 */ /* 0x000fe200078e0002 */
[----:B------:R-:W-:Y:S06]  /*1830*/  BAR.ARV 0x0, 0x280 ;  /* 0x000a000000007b1d */ /* 0x000fec0000002000 */
[----:B------:R-:W-:Y:S02]  /*1840*/  IADD3 R38, P1, PT, R6, 0x8000, RZ ;  /* 0x0000800006267810 */ /* 0x000fe40007f3e0ff */
[----:B------:R-:W-:Y:S02]  /*1850*/  IADD3 R36, P0, PT, R4, 0x8000, RZ ;  /* 0x0000800004247810 */ /* 0x000fe40007f1e0ff */
[----:B------:R-:W-:-:S02]  /*1860*/  IADD3.X R39, PT, PT, RZ, R7, RZ, P1, !PT ;  /* 0x00000007ff277210 */ /* 0x000fc40000ffe4ff */
[----:B------:R-:W-:Y:S02]  /*1870*/  IADD3.X R37, PT, PT, RZ, R5, RZ, P0, !PT ;  /* 0x00000005ff257210 */ /* 0x000fe400007fe4ff */
[C---:B------:R-:W-:Y:S02]  /*1880*/  IADD3 R2, PT, PT, R8.reuse, 0x40, RZ ;  /* 0x0000004008027810 */ /* 0x040fe40007ffe0ff */
[----:B------:R-:W-:-:S07]  /*1890*/  IADD3 R3, PT, PT, R8, 0x60, RZ ;  /* 0x0000006008037810 */ /* 0x000fce0007ffe0ff */
.L_x_4:
[----:B-1----:R-:W2:Y:S01]  /*18a0*/  LDG.E.128.STRONG.SYS R12, desc[UR4][R38.64+-0x8000] ;  /* 0xff800004260c7981 */ /* 0x002ea2000c1f5d00 */
[----:B------:R-:W-:-:S03]  /*18b0*/  IADD3 R33, PT, PT, R2, -UR13, RZ ;  /* 0x8000000d02217c10 */ /* 0x000fc6000fffe0ff */
[----:B------:R-:W3:Y:S04]  /*18c0*/  LDG.E.128.STRONG.SYS R16, desc[UR4][R36.64+-0x8000] ;  /* 0xff80000424107981 */ /* 0x000ee8000c1f5d00 */
[----:B------:R-:W4:Y:S04]  /*18d0*/  LDG.E.128.STRONG.SYS R24, desc[UR4][R36.64+-0x7800] ;  /* 0xff88000424187981 */ /* 0x000f28000c1f5d00 */
[----:B------:R-:W5:Y:S01]  /*18e0*/  LDG.E.128.STRONG.SYS R20, desc[UR4][R36.64+-0x7000] ;  /* 0xff90000424147981 */ /* 0x000f62000c1f5d00 */
[----:B------:R-:W-:Y:S02]  /*18f0*/  IADD3 R34, PT, PT, R0, -UR13, RZ ;  /* 0x8000000d00227c10 */ /* 0x000fe4000fffe0ff */
[----:B------:R-:W-:Y:S01]  /*1900*/  IADD3 R35, PT, PT, R3, -UR13, RZ ;  /* 0x8000000d03237c10 */ /* 0x000fe2000fffe0ff */
[----:B------:R-:W-:Y:S05]  /*1910*/  WARPSYNC.ALL ;  /* 0x0000000000007948 */ /* 0x000fea0003800000 */
[----:B------:R-:W-:Y:S06]  /*1920*/  BAR.SYNC.DEFER_BLOCKING 0x1, 0x280 ;  /* 0x004a000000007b1d */ /* 0x000fec0000010000 */
[----:B--2---:R0:W-:Y:S04]  /*1930*/  STL.128 [R33], R12 ;  /* 0x0000000c21007387 */ /* 0x0041e80000100c00 */
[----:B---3--:R1:W-:Y:S04]  /*1940*/  STL.128 [R34], R16 ;  /* 0x0000001022007387 */ /* 0x0083e80000100c00 */
[----:B----4-:R2:W-:Y:S04]  /*1950*/  STL.128 [R35], R24 ;  /* 0x0000001823007387 */ /* 0x0105e80000100c00 */
[----:B-----5:R-:W-:Y:S04]  /*1960*/  STL.128 [R1+0x70], R20 ;  /* 0x0000701401007387 */ /* 0x020fe80000100c00 */
[----:B------:R-:W3:Y:S04]  /*1970*/  LDL.128 R4, [R33] ;  /* 0x0000000021047983 */ /* 0x000ee80000100c00 */
[----:B------:R-:W4:Y:S04]  /*1980*/  LDL.128 R8, [R34] ;  /* 0x0000000022087983 */ /* 0x000f280000100c00 */
[----:B0-----:R-:W5:Y:S04]  /*1990*/  LDL.128 R12, [R35] ;  /* 0x00000000230c7983 */ /* 0x001f680000100c00 */
[----:B-1----:R-:W2:Y:S04]  /*19a0*/  LDL.128 R16, [R1+0x70] ;  /* 0x0000700001107983 */ /* 0x002ea80000100c00 */
[----:B---3--:R-:W-:Y:S04]  /*19b0*/  STS [R31+-0xa00], R4 ;  /* 0xfff600041f007388 */ /* 0x008fe80000000800 */
[----:B------:R-:W-:Y:S04]  /*19c0*/  STS [R32+-0xa00], R5 ;  /* 0xfff6000520007388 */ /* 0x000fe80000000800 */
[----:B------:R-:W-:Y:S04]  /*19d0*/  STS [R30+-0xa00], R6 ;  /* 0xfff600061e007388 */ /* 0x000fe80000000800 */
[----:B------:R-:W-:Y:S04]  /*19e0*/  STS [R29+-0xa00], R7 ;  /* 0xfff600071d007388 */ /* 0x000fe80000000800 */
[----:B----4-:R-:W-:Y:S04]  /*19f0*/  STS [R31+-0x800], R8 ;  /* 0xfff800081f007388 */ /* 0x010fe80000000800 */
[----:B------:R-:W-:Y:S04]  /*1a00*/  STS [R32+-0x800], R9 ;  /* 0xfff8000920007388 */ /* 0x000fe80000000800 */
[----:B------:R-:W-:Y:S04]  /*1a10*/  STS [R30+-0x800], R10 ;  /* 0xfff8000a1e007388 */ /* 0x000fe80000000800 */
[----:B------:R-:W-:Y:S04]  /*1a20*/  STS [R29+-0x800], R11 ;  /* 0xfff8000b1d007388 */ /* 0x000fe80000000800 */
[----:B-----5:R-:W-:Y:S04]  /*1a30*/  STS [R31+-0x600], R12 ;  /* 0xfffa000c1f007388 */ /* 0x020fe80000000800 */
[----:B------:R-:W-:Y:S04]  /*1a40*/  STS [R32+-0x600], R13 ;  /* 0xfffa000d20007388 */ /* 0x000fe80000000800 */
[----:B------:R-:W-:Y:S04]  /*1a50*/  STS [R30+-0x600], R14 ;  /* 0xfffa000e1e007388 */ /* 0x000fe80000000800 */
[----:B------:R-:W-:Y:S04]  /*1a60*/  STS [R29+-0x600], R15 ;  /* 0xfffa000f1d007388 */ /* 0x000fe80000000800 */
[----:B--2---:R-:W-:Y:S04]  /*1a70*/  STS [R31+-0x400], R16 ;  /* 0xfffc00101f007388 */ /* 0x004fe80000000800 */
[----:B------:R-:W-:Y:S04]  /*1a80*/  STS [R32+-0x400], R17 ;  /* 0xfffc001120007388 */ /* 0x000fe80000000800 */
[----:B------:R-:W-:Y:S04]  /*1a90*/  STS [R30+-0x400], R18 ;  /* 0xfffc00121e007388 */ /* 0x000fe80000000800 */
[----:B------:R0:W-:Y:S01]  /*1aa0*/  STS [R29+-0x400], R19 ;  /* 0xfffc00131d007388 */ /* 0x0001e20000000800 */
[----:B------:R-:W-:Y:S06]  /*1ab0*/  BAR.ARV 0x0, 0x280 ;  /* 0x000a000000007b1d */ /* 0x000fec0000002000 */
[----:B------:R-:W2:Y:S04]  /*1ac0*/  LDG.E.128.STRONG.SYS R24, desc[UR4][R38.64+-0x4000] ;  /* 0xffc0000426187981 */ /* 0x000ea8000c1f5d00 */
[----:B0-----:R-:W3:Y:S04]  /*1ad0*/  LDG.E.128.STRONG.SYS R16, desc[UR4][R36.64+-0x4000] ;  /* 0xffc0000424107981 */ /* 0x001ee8000c1f5d00 */
[----:B------:R-:W4:Y:S04]  /*1ae0*/  LDG.E.128.STRONG.SYS R4, desc[UR4][R36.64+-0x3800] ;  /* 0xffc8000424047981 */ /* 0x000f28000c1f5d00 */
[----:B------:R-:W5:Y:S01]  /*1af0*/  LDG.E.128.STRONG.SYS R20, desc[UR4][R36.64+-0x3000] ;  /* 0xffd0000424147981 */ /* 0x000f62000c1f5d00 */
[----:B------:R-:W-:Y:S06]  /*1b00*/  BAR.SYNC.DEFER_BLOCKING 0x1, 0x280 ;  /* 0x004a000000007b1d */ /* 0x000fec0000010000 */
[----:B--2---:R-:W-:Y:S04]  /*1b10*/  STL.128 [R33], R24 ;  /* 0x0000001821007387 */ /* 0x004fe80000100c00 */
[----:B---3--:R-:W-:Y:S04]  /*1b20*/  STL.128 [R34], R16 ;  /* 0x0000001022007387 */ /* 0x008fe80000100c00 */
[----:B----4-:R0:W-:Y:S04]  /*1b30*/  STL.128 [R35], R4 ;  /* 0x0000000423007387 */ /* 0x0101e80000100c00 */
[----:B-----5:R-:W-:Y:S04]  /*1b40*/  STL.128 [R1+0x70], R20 ;  /* 0x0000701401007387 */ /* 0x020fe80000100c00 */
[----:B------:R-:W2:Y:S04]  /*1b50*/  LDL.128 R8, [R34] ;  /* 0x0000000022087983 */ /* 0x000ea80000100c00 */
[----:B------:R-:W3:Y:S04]  /*1b60*/  LDL.128 R12, [R35] ;  /* 0x00000000230c7983 */ /* 0x000ee80000100c00 */
[----:B0-----:R-:W4:Y:S04]  /*1b70*/  LDL.128 R4, [R33] ;  /* 0x0000000021047983 */ /* 0x001f280000100c00 */
[----:B------:R-:W5:Y:S04]  /*1b80*/  LDL.128 R16, [R1+0x70] ;  /* 0x0000700001107983 */ /* 0x000f680000100c00 */
[----:B----4-:R-:W-:Y:S04]  /*1b90*/  STS [R31+-0xa00], R4 ;  /* 0xfff600041f007388 */ /* 0x010fe80000000800 */
[----:B------:R-:W-:Y:S04]  /*1ba0*/  STS [R32+-0xa00], R5 ;  /* 0xfff6000520007388 */ /* 0x000fe80000000800 */
[----:B------:R-:W-:Y:S04]  /*1bb0*/  STS [R30+-0xa00], R6 ;  /* 0xfff600061e007388 */ /* 0x000fe80000000800 */
[----:B------:R-:W-:Y:S04]  /*1bc0*/  STS [R29+-0xa00], R7 ;  /* 0xfff600071d007388 */ /* 0x000fe80000000800 */
[----:B--2---:R-:W-:Y:S04]  /*1bd0*/  STS [R31+-0x800], R8 ;  /* 0xfff800081f007388 */ /* 0x004fe80000000800 */
[----:B------:R-:W-:Y:S04]  /*1be0*/  STS [R32+-0x800], R9 ;  /* 0xfff8000920007388 */ /* 0x000fe80000000800 */
[----:B------:R-:W-:Y:S04]  /*1bf0*/  STS [R30+-0x800], R10 ;  /* 0xfff8000a1e007388 */ /* 0x000fe80000000800 */
[----:B------:R-:W-:Y:S04]  /*1c00*/  STS [R29+-0x800], R11 ;  /* 0xfff8000b1d007388 */ /* 0x000fe80000000800 */
[----:B---3--:R-:W-:Y:S04]  /*1c10*/  STS [R31+-0x600], R12 ;  /* 0xfffa000c1f007388 */ /* 0x008fe80000000800 */
[----:B------:R-:W-:Y:S04]  /*1c20*/  STS [R32+-0x600], R13 ;  /* 0xfffa000d20007388 */ /* 0x000fe80000000800 */
[----:B------:R-:W-:Y:S04]  /*1c30*/  STS [R30+-0x600], R14 ;  /* 0xfffa000e1e007388 */ /* 0x000fe80000000800 */
[----:B------:R-:W-:Y:S04]  /*1c40*/  STS [R29+-0x600], R15 ;  /* 0xfffa000f1d007388 */ /* 0x000fe80000000800 */
[----:B-----5:R-:W-:Y:S04]  /*1c50*/  STS [R31+-0x400], R16 ;  /* 0xfffc00101f007388 */ /* 0x020fe80000000800 */
        /* <DEDUP_REMOVED lines=28> */
[----:B------:R2:W-:Y:S04]  /*1e20*/  STS [R29+-0x600], R15 ;  /* 0xfffa000f1d007388 */ /* 0x0005e80000000800 */
[----:B-----5:R-:W-:Y:S04]  /*1e30*/  STS [R31+-0x400], R16 ;  /* 0xfffc00101f007388 */ /* 0x020fe80000000800 */
[----:B------:R-:W-:Y:S04]  /*1e40*/  STS [R32+-0x400], R17 ;  /* 0xfffc001120007388 */ /* 0x000fe80000000800 */
[----:B------:R-:W-:Y:S04]  /*1e50*/  STS [R30+-0x400], R18 ;  /* 0xfffc00121e007388 */ /* 0x000fe80000000800 */
[----:B------:R-:W-:Y:S01]  /*1e60*/  STS [R29+-0x400], R19 ;  /* 0xfffc00131d007388 */ /* 0x000fe20000000800 */
[----:B------:R-:W-:Y:S06]  /*1e70*/  BAR.ARV 0x0, 0x280 ;  /* 0x000a000000007b1d */ /* 0x000fec0000002000 */
[----:B------:R-:W3:Y:S04]  /*1e80*/  LDG.E.128.STRONG.SYS R24, desc[UR4][R38.64+0x4000] ;  /* 0x0040000426187981 */ /* 0x000ee8000c1f5d00 */
[----:B0-----:R-:W4:Y:S04]  /*1e90*/  LDG.E.128.STRONG.SYS R4, desc[UR4][R36.64+0x4000] ;  /* 0x0040000424047981 */ /* 0x001f28000c1f5d00 */
[----:B-1----:R-:W5:Y:S04]  /*1ea0*/  LDG.E.128.STRONG.SYS R8, desc[UR4][R36.64+0x4800] ;  /* 0x0048000424087981 */ /* 0x002f68000c1f5d00 */
[----:B------:R-:W2:Y:S04]  /*1eb0*/  LDG.E.128.STRONG.SYS R20, desc[UR4][R36.64+0x5000] ;  /* 0x0050000424147981 */ /* 0x000ea8000c1f5d00 */
[----:B---3--:R-:W-:Y:S04]  /*1ec0*/  STL.128 [R33], R24 ;  /* 0x0000001821007387 */ /* 0x008fe80000100c00 */
[----:B----4-:R0:W-:Y:S04]  /*1ed0*/  STL.128 [R34], R4 ;  /* 0x0000000422007387 */ /* 0x0101e80000100c00 */
[----:B-----5:R1:W-:Y:S04]  /*1ee0*/  STL.128 [R35], R8 ;  /* 0x0000000823007387 */ /* 0x0203e80000100c00 */
[----:B--2---:R-:W-:Y:S04]  /*1ef0*/  STL.128 [R1+0x70], R20 ;  /* 0x0000701401007387 */ /* 0x004fe80000100c00 */
[----:B------:R-:W2:Y:S04]  /*1f00*/  LDL.128 R12, [R35] ;  /* 0x00000000230c7983 */ /* 0x000ea80000100c00 */
[----:B0-----:R-:W3:Y:S04]  /*1f10*/  LDL.128 R4, [R33] ;  /* 0x0000000021047983 */ /* 0x001ee80000100c00 */
[----:B-1----:R-:W4:Y:S04]  /*1f20*/  LDL.128 R8, [R34] ;  /* 0x0000000022087983 */ /* 0x002f280000100c00 */
[----:B------:R-:W5:Y:S01]  /*1f30*/  LDL.128 R16, [R1+0x70] ;  /* 0x0000700001107983 */ /* 0x000f620000100c00 */
[----:B------:R-:W-:Y:S01]  /*1f40*/  BAR.SYNC.DEFER_BLOCKING 0x1, 0x280 ;  /* 0x004a000000007b1d */ /* 0x000fe20000010000 */
[----:B------:R-:W-:-:S02]  /*1f50*/  IADD3 R38, P1, PT, R38, 0x10000, RZ ;  /* 0x0001000026267810 */ /* 0x000fc40007f3e0ff */
[----:B------:R-:W-:Y:S02]  /*1f60*/  IADD3 R36, P2, PT, R36, 0x10000, RZ ;  /* 0x0001000024247810 */ /* 0x000fe40007f5e0ff */
[----:B------:R-:W-:Y:S02]  /*1f70*/  IADD3.X R39, PT, PT, RZ, R39, RZ, P1, !PT ;  /* 0x00000027ff277210 */ /* 0x000fe40000ffe4ff */
[----:B------:R-:W-:Y:S01]  /*1f80*/  IADD3.X R37, PT, PT, RZ, R37, RZ, P2, !PT ;  /* 0x00000025ff257210 */ /* 0x000fe200017fe4ff */
[----:B---3--:R0:W-:Y:S04]  /*1f90*/  STS [R31+-0xa00], R4 ;  /* 0xfff600041f007388 */ /* 0x0081e80000000800 */
[----:B------:R1:W-:Y:S04]  /*1fa0*/  STS [R32+-0xa00], R5 ;  /* 0xfff6000520007388 */ /* 0x0003e80000000800 */
[----:B------:R1:W-:Y:S01]  /*1fb0*/  STS [R30+-0xa00], R6 ;  /* 0xfff600061e007388 */ /* 0x0003e20000000800 */
[----:B0-----:R-:W-:-:S03]  /*1fc0*/  IADD3 R4, PT, PT, R28, 0x1, RZ ;  /* 0x000000011c047810 */ /* 0x001fc60007ffe0ff */
[----:B------:R1:W-:Y:S01]  /*1fd0*/  STS [R29+-0xa00], R7 ;  /* 0xfff600071d007388 */ /* 0x0003e20000000800 */
[----:B------:R-:W-:-:S03]  /*1fe0*/  ISETP.GE.U32.AND P0, PT, R4, 0x1ff8, PT ;  /* 0x00001ff80400780c */ /* 0x000fc60003f06070 */
[----:B----4-:R1:W-:Y:S04]  /*1ff0*/  STS [R31+-0x800], R8 ;  /* 0xfff800081f007388 */ /* 0x0103e80000000800 */
[----:B------:R1:W-:Y:S04]  /*2000*/  STS [R32+-0x800], R9 ;  /* 0xfff8000920007388 */ /* 0x0003e80000000800 */
[----:B------:R1:W-:Y:S04]  /*2010*/  STS [R30+-0x800], R10 ;  /* 0xfff8000a1e007388 */ /* 0x0003e80000000800 */
[----:B------:R1:W-:Y:S04]  /*2020*/  STS [R29+-0x800], R11 ;  /* 0xfff8000b1d007388 */ /* 0x0003e80000000800 */
[----:B--2---:R1:W-:Y:S04]  /*2030*/  STS [R31+-0x600], R12 ;  /* 0xfffa000c1f007388 */ /* 0x0043e80000000800 */
[----:B------:R1:W-:Y:S04]  /*2040*/  STS [R32+-0x600], R13 ;  /* 0xfffa000d20007388 */ /* 0x0003e80000000800 */
[----:B------:R1:W-:Y:S04]  /*2050*/  STS [R30+-0x600], R14 ;  /* 0xfffa000e1e007388 */ /* 0x0003e80000000800 */
[----:B------:R1:W-:Y:S04]  /*2060*/  STS [R29+-0x600], R15 ;  /* 0xfffa000f1d007388 */ /* 0x0003e80000000800 */
[----:B-----5:R1:W-:Y:S04]  /*2070*/  STS [R31+-0x400], R16 ;  /* 0xfffc00101f007388 */ /* 0x0203e80000000800 */
[----:B------:R1:W-:Y:S04]  /*2080*/  STS [R32+-0x400], R17 ;  /* 0xfffc001120007388 */ /* 0x0003e80000000800 */
[----:B------:R1:W-:Y:S04]  /*2090*/  STS [R30+-0x400], R18 ;  /* 0xfffc00121e007388 */ /* 0x0003e80000000800 */
[----:B------:R1:W-:Y:S01]  /*20a0*/  STS [R29+-0x400], R19 ;  /* 0xfffc00131d007388 */ /* 0x0003e20000000800 */
[----:B------:R-:W-:Y:S01]  /*20b0*/  IADD3 R28, PT, PT, R28, 0x8, RZ ;  /* 0x000000081c1c7810 */ /* 0x000fe20007ffe0ff */
[----:B------:R-:W-:Y:S06]  /*20c0*/  BAR.ARV 0x0, 0x280 ;  /* 0x000a000000007b1d */ /* 0x000fec0000002000 */
[----:B------:R-:W-:Y:S05]  /*20d0*/  @!P0 BRA `(.L_x_4) ;  /* 0xfffffff400f08947 */ /* 0x000fea000383ffff */
[----:B------:R-:W-:Y:S05]  /*20e0*/  EXIT ;  /* 0x000000000000794d */ /* 0x000fea0003800000 */
.L_x_5:
[----:B------:R-:W-:-:S00]  /*20f0*/  BRA `(.L_x_5) ;  /* 0xfffffffc00fc7947 */ /* 0x000fc0000383ffff */
[----:B------:R-:W-:-:S00]  /*2100*/  NOP ;  /* 0x0000000000007918 */ /* 0x000fc00000000000 */
[----:B------:R-:W-:-:S00]  /*2110*/  NOP ;  /* 0x0000000000007918 */ /* 0x000fc00000000000 */
[----:B------:R-:W-:-:S00]  /*2120*/  NOP ;  /* 0x0000000000007918 */ /* 0x000fc00000000000 */
[----:B------:R-:W-:-:S00]  /*2130*/  NOP ;  /* 0x0000000000007918 */ /* 0x000fc00000000000 */
[----:B------:R-:W-:-:S00]  /*2140*/  NOP ;  /* 0x0000000000007918 */ /* 0x000fc00000000000 */
[----:B------:R-:W-:-:S00]  /*2150*/  NOP ;  /* 0x0000000000007918 */ /* 0x000fc00000000000 */
[----:B------:R-:W-:-:S00]  /*2160*/  NOP ;  /* 0x0000000000007918 */ /* 0x000fc00000000000 */
[----:B------:R-:W-:-:S00]  /*2170*/  NOP ;  /* 0x0000000000007918 */ /* 0x000fc00000000000 */
.L_x_6:


//--------------------- .nv.shared._Z7dma_4ldP6float4S0_Pl --------------------------
	.section	.nv.shared._Z7dma_4ldP6float4S0_Pl,"aw",@nobits
	.sectionflags	@""
	.align	4
.nv.shared._Z7dma_4ldP6float4S0_Pl:
	.zero		17408


//--------------------- .nv.shared.reserved.0     --------------------------
	.section	.nv.shared.reserved.0,"aw",@nobits
	.weak		__nv_reservedSMEM_offset_0_alias
	.size		__nv_reservedSMEM_offset_0_alias, 0, 64
	.other		__nv_reservedSMEM_offset_0_alias,@"STO_CUDA_RESERVED_SHARED STV_DEFAULT"
__nv_reservedSMEM_offset_0_alias:
	.zero		0
	.zero		64


//--------------------- .nv.constant0._Z7dma_4ldP6float4S0_Pl --------------------------
	.section	.nv.constant0._Z7dma_4ldP6float4S0_Pl,"a",@progbits
	.sectionflags	@""
	.align	4
.nv.constant0._Z7dma_4ldP6float4S0_Pl:
	.zero		920


//--------------------- SYMBOLS --------------------------

	.type		.nv.reservedSmem.offset0,@object
	.size		.nv.reservedSmem.offset0,0x4
	.type		.nv.reservedSmem.cap,@object
	.size		.nv.reservedSmem.cap,0x4
